// auto-generated by cutlass_sweep.gemm — config: {"arch": "sm_90", "cluster_m": 1, "cluster_n": 1, "dtype": "fp32", "dtype_b": "fp32", "layout": "nt", "stages": 3, "tile_k": 64, "tile_m": 256, "tile_n": 64}
#include "cutlass/cutlass.h"
#include "cutlass/gemm/collective/collective_builder.hpp"
#include "cutlass/gemm/device/gemm_universal_adapter.h"
#include "cutlass/gemm/kernel/gemm_universal.hpp"
#include "cutlass/epilogue/collective/collective_builder.hpp"

using ElemA = float;
using ElemB = float;
using ElemCD = float;
using Acc  = float;
using TileShape    = cute::Shape<cute::_256, cute::_64, cute::_64>;
using ClusterShape = cute::Shape<cute::_1, cute::_1, cute::_1>;

using CollectiveEpilogue = typename cutlass::epilogue::collective::CollectiveBuilder<
    cutlass::arch::Sm90, cutlass::arch::OpClassTensorOp,
    TileShape, ClusterShape,
    cutlass::epilogue::collective::EpilogueTileAuto,
    Acc, Acc,
    ElemCD, cutlass::layout::RowMajor, 128 / cutlass::sizeof_bits<ElemCD>::value,
    ElemCD, cutlass::layout::RowMajor, 128 / cutlass::sizeof_bits<ElemCD>::value,
    cutlass::epilogue::collective::EpilogueScheduleAuto
  >::CollectiveOp;

using CollectiveMainloop = typename cutlass::gemm::collective::CollectiveBuilder<
    cutlass::arch::Sm90, cutlass::arch::OpClassTensorOp,
    ElemA, cutlass::layout::RowMajor, 128 / cutlass::sizeof_bits<ElemA>::value,
    ElemB, cutlass::layout::ColumnMajor, 128 / cutlass::sizeof_bits<ElemB>::value,
    Acc,
    TileShape, ClusterShape,
    cutlass::gemm::collective::StageCount<3>,
    cutlass::gemm::collective::KernelScheduleAuto
  >::CollectiveOp;

using GemmKernel = cutlass::gemm::kernel::GemmUniversal<
    cute::Shape<int,int,int,int>,
    CollectiveMainloop,
    CollectiveEpilogue
>;
using Gemm = cutlass::gemm::device::GemmUniversalAdapter<GemmKernel>;

// Force the device kernel symbol into the cubin without needing a host main.
auto* _anchor = &cutlass::device_kernel<GemmKernel>;


// ===== COMPILED SASS (sm_90a) =====

	.target	sm_90a

	.elftype	@"ET_EXEC"


//--------------------- .note.nv.tkinfo           --------------------------
	.section	.note.nv.tkinfo,"",@"SHT_NOTE"
	.sectionflags	@"SHF_NOTE_NV_TKINFO"
	.tkinfo
        /*0018*/ 	.word	0x00000002
        /*0030*/ 	.string	""
        /*0030*/ 	.string	"ptxas"
        /*0030*/ 	.string	"Cuda compilation tools, release 13.0, V13.0.88"
        /*0030*/ 	.string	"Build cuda_13.0.r13.0/compiler.36424714_0"
        /*0030*/ 	.string	"-arch sm_90a -m 64 "



//--------------------- .note.nv.cuinfo           --------------------------
	.section	.note.nv.cuinfo,"",@"SHT_NOTE"
	.sectionflags	@"SHF_NOTE_NV_CUINFO"
        /*0018*/ 	.short	0x0002
        /*001a*/ 	.short	0x005a
        /*001c*/ 	.short	0x0082
	.zero		2


//--------------------- .nv.info                  --------------------------
	.section	.nv.info,"",@"SHT_CUDA_INFO"
	.align	4


	//----- nvinfo : EIATTR_REGCOUNT
	.align		4
        /*0000*/ 	.byte	0x04, 0x2f
        /*0002*/ 	.short	(.L_15 - .L_14)
	.align		4
.L_14:
        /*0004*/ 	.word	index@(_ZN7cutlass13device_kernelINS_4gemm6kernel13GemmUniversalIN4cute5tupleIJiiiiEEENS1_10collective13CollectiveMmaINS1_34MainloopSm90TmaGmmaWarpSpecializedILi3ENS5_IJNS4_1CILi1EEESB_SB_EEENS1_35KernelTmaWarpSpecializedCooperativeEEENS5_IJNSA_ILi256EEENSA_ILi64EEESG_EEEfNS5_IJlSB_lEEEfSI_NS4_8TiledMMAINS4_8MMA_AtomIJNS4_4SM904GMMA29MMA_64x64x8_F32TF32TF32_SS_TNILNSM_7ScaleInE1ELSO_1EEEEEENS4_6LayoutINS5_IJNSA_ILi2EEESB_SB_EEENS5_IJSB_NSA_ILi0EEESU_EEEEENS5_IJNS4_10UnderscoreESX_SX_EEEEENS4_13SM90_TMA_LOADENS4_14ComposedLayoutINS4_7SwizzleILi3ELi4ELi3EEENS4_18smem_ptr_flag_bitsILi32EEENSR_INS5_IJNSA_ILi8EEENSA_ILi32EEEEEENS5_IJS17_SB_EEEEEEEvNS4_8identityES10_S1B_vS1C_EENS_8epilogue10collective6detail29Sm90TmaWarpSpecializedAdapterINS1F_15DefaultEpilogueIfSI_SI_NS1E_6thread17LinearCombinationIfLi1EffLNS1J_9ScaleType4KindE0ELNS_15FloatRoundStyleE2EfEENS1_15EpilogueDefaultEEEEEvvEEEEvNT_6ParamsE)
        /*0008*/ 	.word	0x000000a8


	//----- nvinfo : EIATTR_FRAME_SIZE
	.align		4
.L_15:
        /*000c*/ 	.byte	0x04, 0x11
        /*000e*/ 	.short	(.L_17 - .L_16)
	.align		4
.L_16:
        /*0010*/ 	.word	index@(_ZN7cutlass13device_kernelINS_4gemm6kernel13GemmUniversalIN4cute5tupleIJiiiiEEENS1_10collective13CollectiveMmaINS1_34MainloopSm90TmaGmmaWarpSpecializedILi3ENS5_IJNS4_1CILi1EEESB_SB_EEENS1_35KernelTmaWarpSpecializedCooperativeEEENS5_IJNSA_ILi256EEENSA_ILi64EEESG_EEEfNS5_IJlSB_lEEEfSI_NS4_8TiledMMAINS4_8MMA_AtomIJNS4_4SM904GMMA29MMA_64x64x8_F32TF32TF32_SS_TNILNSM_7ScaleInE1ELSO_1EEEEEENS4_6LayoutINS5_IJNSA_ILi2EEESB_SB_EEENS5_IJSB_NSA_ILi0EEESU_EEEEENS5_IJNS4_10UnderscoreESX_SX_EEEEENS4_13SM90_TMA_LOADENS4_14ComposedLayoutINS4_7SwizzleILi3ELi4ELi3EEENS4_18smem_ptr_flag_bitsILi32EEENSR_INS5_IJNSA_ILi8EEENSA_ILi32EEEEEENS5_IJS17_SB_EEEEEEEvNS4_8identityES10_S1B_vS1C_EENS_8epilogue10collective6detail29Sm90TmaWarpSpecializedAdapterINS1F_15DefaultEpilogueIfSI_SI_NS1E_6thread17LinearCombinationIfLi1EffLNS1J_9ScaleType4KindE0ELNS_15FloatRoundStyleE2EfEENS1_15EpilogueDefaultEEEEEvvEEEEvNT_6ParamsE)
        /*0014*/ 	.word	0x00000000


	//----- nvinfo : EIATTR_MIN_STACK_SIZE
	.align		4
.L_17:
        /*0018*/ 	.byte	0x04, 0x12
        /*001a*/ 	.short	(.L_19 - .L_18)
	.align		4
.L_18:
        /*001c*/ 	.word	index@(_ZN7cutlass13device_kernelINS_4gemm6kernel13GemmUniversalIN4cute5tupleIJiiiiEEENS1_10collective13CollectiveMmaINS1_34MainloopSm90TmaGmmaWarpSpecializedILi3ENS5_IJNS4_1CILi1EEESB_SB_EEENS1_35KernelTmaWarpSpecializedCooperativeEEENS5_IJNSA_ILi256EEENSA_ILi64EEESG_EEEfNS5_IJlSB_lEEEfSI_NS4_8TiledMMAINS4_8MMA_AtomIJNS4_4SM904GMMA29MMA_64x64x8_F32TF32TF32_SS_TNILNSM_7ScaleInE1ELSO_1EEEEEENS4_6LayoutINS5_IJNSA_ILi2EEESB_SB_EEENS5_IJSB_NSA_ILi0EEESU_EEEEENS5_IJNS4_10UnderscoreESX_SX_EEEEENS4_13SM90_TMA_LOADENS4_14ComposedLayoutINS4_7SwizzleILi3ELi4ELi3EEENS4_18smem_ptr_flag_bitsILi32EEENSR_INS5_IJNSA_ILi8EEENSA_ILi32EEEEEENS5_IJS17_SB_EEEEEEEvNS4_8identityES10_S1B_vS1C_EENS_8epilogue10collective6detail29Sm90TmaWarpSpecializedAdapterINS1F_15DefaultEpilogueIfSI_SI_NS1E_6thread17LinearCombinationIfLi1EffLNS1J_9ScaleType4KindE0ELNS_15FloatRoundStyleE2EfEENS1_15EpilogueDefaultEEEEEvvEEEEvNT_6ParamsE)
        /*0020*/ 	.word	0x00000000
.L_19:


//--------------------- .nv.compat                --------------------------
	.section	.nv.compat,"",@"SHT_CUDA_COMPAT_INFO"
	.align	4
        /*0000*/ 	.byte	0x02, 0x09, 0x01, 0x00, 0x02, 0x02, 0x04, 0x00, 0x02, 0x05, 0x05, 0x00, 0x03, 0x07, 0x01, 0x01
        /*0010*/ 	.byte	0x02, 0x03, 0x01, 0x00, 0x02, 0x06, 0x01, 0x00, 0x04, 0x0b, 0x08, 0x00, 0x00, 0x00, 0x00, 0x00
        /*0020*/ 	.byte	0x00, 0x00, 0x00, 0x00


//--------------------- .nv.info._ZN7cutlass13device_kernelINS_4gemm6kernel13GemmUniversalIN4cute5tupleIJiiiiEEENS1_10collective13CollectiveMmaINS1_34MainloopSm90TmaGmmaWarpSpecializedILi3ENS5_IJNS4_1CILi1EEESB_SB_EEENS1_35KernelTmaWarpSpecializedCooperativeEEENS5_IJNSA_ILi256EEENSA_ILi64EEESG_EEEfNS5_IJlSB_lEEEfSI_NS4_8TiledMMAINS4_8MMA_AtomIJNS4_4SM904GMMA29MMA_64x64x8_F32TF32TF32_SS_TNILNSM_7ScaleInE1ELSO_1EEEEEENS4_6LayoutINS5_IJNSA_ILi2EEESB_SB_EEENS5_IJSB_NSA_ILi0EEESU_EEEEENS5_IJNS4_10UnderscoreESX_SX_EEEEENS4_13SM90_TMA_LOADENS4_14ComposedLayoutINS4_7SwizzleILi3ELi4ELi3EEENS4_18smem_ptr_flag_bitsILi32EEENSR_INS5_IJNSA_ILi8EEENSA_ILi32EEEEEENS5_IJS17_SB_EEEEEEEvNS4_8identityES10_S1B_vS1C_EENS_8epilogue10collective6detail29Sm90TmaWarpSpecializedAdapterINS1F_15DefaultEpilogueIfSI_SI_NS1E_6thread17LinearCombinationIfLi1EffLNS1J_9ScaleType4KindE0ELNS_15FloatRoundStyleE2EfEENS1_15EpilogueDefaultEEEEEvvEEEEvNT_6ParamsE --------------------------
	.section	.nv.info._ZN7cutlass13device_kernelINS_4gemm6kernel13GemmUniversalIN4cute5tupleIJiiiiEEENS1_10collective13CollectiveMmaINS1_34MainloopSm90TmaGmmaWarpSpecializedILi3ENS5_IJNS4_1CILi1EEESB_SB_EEENS1_35KernelTmaWarpSpecializedCooperativeEEENS5_IJNSA_ILi256EEENSA_ILi64EEESG_EEEfNS5_IJlSB_lEEEfSI_NS4_8TiledMMAINS4_8MMA_AtomIJNS4_4SM904GMMA29MMA_64x64x8_F32TF32TF32_SS_TNILNSM_7ScaleInE1ELSO_1EEEEEENS4_6LayoutINS5_IJNSA_ILi2EEESB_SB_EEENS5_IJSB_NSA_ILi0EEESU_EEEEENS5_IJNS4_10UnderscoreESX_SX_EEEEENS4_13SM90_TMA_LOADENS4_14ComposedLayoutINS4_7SwizzleILi3ELi4ELi3EEENS4_18smem_ptr_flag_bitsILi32EEENSR_INS5_IJNSA_ILi8EEENSA_ILi32EEEEEENS5_IJS17_SB_EEEEEEEvNS4_8identityES10_S1B_vS1C_EENS_8epilogue10collective6detail29Sm90TmaWarpSpecializedAdapterINS1F_15DefaultEpilogueIfSI_SI_NS1E_6thread17LinearCombinationIfLi1EffLNS1J_9ScaleType4KindE0ELNS_15FloatRoundStyleE2EfEENS1_15EpilogueDefaultEEEEEvvEEEEvNT_6ParamsE,"",@"SHT_CUDA_INFO"
	.sectionflags	@""
	.align	4


	//----- nvinfo : EIATTR_CUDA_API_VERSION
	.align		4
        /*0000*/ 	.byte	0x04, 0x37
        /*0002*/ 	.short	(.L_21 - .L_20)
.L_20:
        /*0004*/ 	.word	0x00000082


	//----- nvinfo : EIATTR_KPARAM_INFO
	.align		4
.L_21:
        /*0008*/ 	.byte	0x04, 0x17
        /*000a*/ 	.short	(.L_23 - .L_22)
.L_22:
        /*000c*/ 	.word	0x00000000
        /*0010*/ 	.short	0x0000
        /*0012*/ 	.short	0x0070
        /*0014*/ 	.byte	0x00, 0xf0, 0x01, 0x10


	//----- nvinfo : EIATTR_SPARSE_MMA_MASK
	.align		4
.L_23:
        /*0018*/ 	.byte	0x03, 0x50
        /*001a*/ 	.short	0x0000


	//----- nvinfo : EIATTR_MAXREG_COUNT
	.align		4
        /*001c*/ 	.byte	0x03, 0x1b
        /*001e*/ 	.short	0x00a8


	//----- nvinfo : EIATTR_NUM_BARRIERS
	.align		4
        /*0020*/ 	.byte	0x02, 0x4c
        /*0022*/ 	.byte	0x01
	.zero		1


	//----- nvinfo : EIATTR_EXTERNS
	.align		4
        /*0024*/ 	.byte	0x04, 0x0f
        /*0026*/ 	.short	(.L_25 - .L_24)


	//   ....[0]....
	.align		4
.L_24:
        /*0028*/ 	.word	index@(__assertfail)


	//----- nvinfo : EIATTR_MERCURY_ISA_VERSION
	.align		4
.L_25:
        /*002c*/ 	.byte	0x03, 0x5f
        /*002e*/ 	.short	0x0101


	//----- nvinfo : EIATTR_INT_WARP_WIDE_INSTR_OFFSETS
	.align		4
        /*0030*/ 	.byte	0x04, 0x31
        /*0032*/ 	.short	(.L_27 - .L_26)


	//   ....[0]....
.L_26:
        /*0034*/ 	.word	0x00000360


	//   ....[1]....
        /*0038*/ 	.word	0x00000370


	//   ....[2]....
        /*003c*/ 	.word	0x000004b0


	//----- nvinfo : EIATTR_COOP_GROUP_MASK_REGIDS
	.align		4
.L_27:
        /*0040*/ 	.byte	0x04, 0x29
        /*0042*/ 	.short	(.L_29 - .L_28)


	//   ....[0]....
.L_28:
        /*0044*/ 	.word	0xffffffff


	//   ....[1]....
        /*0048*/ 	.word	0xffffffff


	//   ....[2]....
        /*004c*/ 	.word	0xffffffff


	//   ....[3]....
        /*0050*/ 	.word	0xffffffff


	//   ....[4]....
        /*0054*/ 	.word	0xffffffff


	//----- nvinfo : EIATTR_COOP_GROUP_INSTR_OFFSETS
	.align		4
.L_29:
        /*0058*/ 	.byte	0x04, 0x28
        /*005a*/ 	.short	(.L_31 - .L_30)


	//   ....[0]....
.L_30:
        /*005c*/ 	.word	0x00000060


	//   ....[1]....
        /*0060*/ 	.word	0x00000070


	//   ....[2]....
        /*0064*/ 	.word	0x00000130


	//   ....[3]....
        /*0068*/ 	.word	0x000002a0


	//   ....[4]....
        /*006c*/ 	.word	0x000011e0


	//----- nvinfo : EIATTR_REG_RECONFIG
	.align		4
.L_31:
        /*0070*/ 	.byte	0x01, 0x54
	.zero		2


	//----- nvinfo : EIATTR_SYSCALL_OFFSETS
	.align		4
        /*0074*/ 	.byte	0x04, 0x46
        /*0076*/ 	.short	(.L_33 - .L_32)


	//   ....[0]....
.L_32:
        /*0078*/ 	.word	0x000013d0


	//----- nvinfo : EIATTR_MBARRIER_INSTR_OFFSETS
	.align		4
.L_33:
        /*007c*/ 	.byte	0x04, 0x39
        /*007e*/ 	.short	(.L_35 - .L_34)


	//   ....[0]....
.L_34:
        /*0080*/ 	.word	0x00000230
        /*0084*/ 	.word	0x000000ff
        /*0088*/ 	.word	0x00000000
        /*008c*/ 	.short	0x0100
        /*008e*/ 	.byte	0x08
	.zero		1


	//   ....[1]....
        /*0090*/ 	.word	0x00000240
        /*0094*/ 	.word	0x000000ff
        /*0098*/ 	.word	0x00000018
        /*009c*/ 	.short	0x0100
        /*009e*/ 	.byte	0x08
	.zero		1


	//   ....[2]....
        /*00a0*/ 	.word	0x00000250
        /*00a4*/ 	.word	0x000000ff
        /*00a8*/ 	.word	0x00000008
        /*00ac*/ 	.short	0x0100
        /*00ae*/ 	.byte	0x08
	.zero		1


	//   ....[3]....
        /*00b0*/ 	.word	0x00000260
        /*00b4*/ 	.word	0x000000ff
        /*00b8*/ 	.word	0x00000020
        /*00bc*/ 	.short	0x0100
        /*00be*/ 	.byte	0x08
	.zero		1


	//   ....[4]....
        /*00c0*/ 	.word	0x00000270
        /*00c4*/ 	.word	0x000000ff
        /*00c8*/ 	.word	0x00000010
        /*00cc*/ 	.short	0x0100
        /*00ce*/ 	.byte	0x08
	.zero		1


	//   ....[5]....
        /*00d0*/ 	.word	0x00000280
        /*00d4*/ 	.word	0x000000ff
        /*00d8*/ 	.word	0x00000028
        /*00dc*/ 	.short	0x0100
        /*00de*/ 	.byte	0x08
	.zero		1


	//   ....[6]....
        /*00e0*/ 	.word	0x00000530
        /*00e4*/ 	.word	0x000000ff
        /*00e8*/ 	.word	0x00000040
        /*00ec*/ 	.short	0x0100
        /*00ee*/ 	.byte	0x08
	.zero		1


	//   ....[7]....
        /*00f0*/ 	.word	0x000005b0
        /*00f4*/ 	.word	0x000000ff
        /*00f8*/ 	.word	0x00000048
        /*00fc*/ 	.short	0x0100
        /*00fe*/ 	.byte	0x08
	.zero		1


	//   ....[8]....
        /*0100*/ 	.word	0x00001450
        /*0104*/ 	.word	0x00000003
        /*0108*/ 	.word	0x00000000
        /*010c*/ 	.short	0x010a
        /*010e*/ 	.byte	0x3f
	.zero		1


	//   ....[9]....
        /*0110*/ 	.word	0x000014b0
        /*0114*/ 	.word	0x00000003
        /*0118*/ 	.word	0x00000000
        /*011c*/ 	.short	0x010a
        /*011e*/ 	.byte	0x3f
	.zero		1


	//   ....[10]....
        /*0120*/ 	.word	0x00001ce0
        /*0124*/ 	.word	0x000000ff
        /*0128*/ 	.word	0x00000000
        /*012c*/ 	.short	0x010a
        /*012e*/ 	.byte	0x04
	.zero		1


	//   ....[11]....
        /*0130*/ 	.word	0x00001d20
        /*0134*/ 	.word	0x000000ff
        /*0138*/ 	.word	0x00000000
        /*013c*/ 	.short	0x010a
        /*013e*/ 	.byte	0x04
	.zero		1


	//   ....[12]....
        /*0140*/ 	.word	0x00002440
        /*0144*/ 	.word	0x000000ff
        /*0148*/ 	.word	0x00000000
        /*014c*/ 	.short	0x0101
        /*014e*/ 	.byte	0x0a
	.zero		1


	//   ....[13]....
        /*0150*/ 	.word	0x00002620
        /*0154*/ 	.word	0x000000ff
        /*0158*/ 	.word	0x00000000
        /*015c*/ 	.short	0x0101
        /*015e*/ 	.byte	0x06
	.zero		1


	//   ....[14]....
        /*0160*/ 	.word	0x00007400
        /*0164*/ 	.word	0x0000000e
        /*0168*/ 	.word	0x00000018
        /*016c*/ 	.short	0x010a
        /*016e*/ 	.byte	0x3f
	.zero		1


	//   ....[15]....
        /*0170*/ 	.word	0x00007850
        /*0174*/ 	.word	0x00000006
        /*0178*/ 	.word	0x00000048
        /*017c*/ 	.short	0x0101
        /*017e*/ 	.byte	0x3f
	.zero		1


	//   ....[16]....
        /*0180*/ 	.word	0x00007f70
        /*0184*/ 	.word	0x00000007
        /*0188*/ 	.word	0x00000000
        /*018c*/ 	.short	0x010a
        /*018e*/ 	.byte	0x3f
	.zero		1


	//   ....[17]....
        /*0190*/ 	.word	0x00007ff0
        /*0194*/ 	.word	0x00000009
        /*0198*/ 	.word	0x00000000
        /*019c*/ 	.short	0x010a
        /*019e*/ 	.byte	0x3f
	.zero		1


	//   ....[18]....
        /*01a0*/ 	.word	0x00008080
        /*01a4*/ 	.word	0x00000003
        /*01a8*/ 	.word	0x00000000
        /*01ac*/ 	.short	0x010a
        /*01ae*/ 	.byte	0x3f
	.zero		1


	//   ....[19]....
        /*01b0*/ 	.word	0x000080e0
        /*01b4*/ 	.word	0x00000003
        /*01b8*/ 	.word	0x00000000
        /*01bc*/ 	.short	0x010a
        /*01be*/ 	.byte	0x3f
	.zero		1


	//   ....[20]....
        /*01c0*/ 	.word	0x00008140
        /*01c4*/ 	.word	0x00000004
        /*01c8*/ 	.word	0x00000000
        /*01cc*/ 	.short	0x010a
        /*01ce*/ 	.byte	0x3f
	.zero		1


	//   ....[21]....
        /*01d0*/ 	.word	0x00008210
        /*01d4*/ 	.word	0x0000000e
        /*01d8*/ 	.word	0x00000018
        /*01dc*/ 	.short	0x010a
        /*01de*/ 	.byte	0x3f
	.zero		1


	//   ....[22]....
        /*01e0*/ 	.word	0x000082e0
        /*01e4*/ 	.word	0x00000007
        /*01e8*/ 	.word	0x00000000
        /*01ec*/ 	.short	0x010a
        /*01ee*/ 	.byte	0x3f
	.zero		1


	//   ....[23]....
        /*01f0*/ 	.word	0x00008330
        /*01f4*/ 	.word	0x00000009
        /*01f8*/ 	.word	0x00000000
        /*01fc*/ 	.short	0x010a
        /*01fe*/ 	.byte	0x3f
	.zero		1


	//----- nvinfo : EIATTR_NUM_MBARRIERS
	.align		4
.L_35:
        /*0200*/ 	.byte	0x03, 0x38
        /*0202*/ 	.short	0x0008


	//----- nvinfo : EIATTR_EXIT_INSTR_OFFSETS
	.align		4
        /*0204*/ 	.byte	0x04, 0x1c
        /*0206*/ 	.short	(.L_37 - .L_36)


	//   ....[0]....
.L_36:
        /*0208*/ 	.word	0x00000650


	//   ....[1]....
        /*020c*/ 	.word	0x00000f20


	//   ....[2]....
        /*0210*/ 	.word	0x00006ae0


	//   ....[3]....
        /*0214*/ 	.word	0x00007110


	//   ....[4]....
        /*0218*/ 	.word	0x000080d0


	//----- nvinfo : EIATTR_MAX_THREADS
	.align		4
.L_37:
        /*021c*/ 	.byte	0x04, 0x05
        /*021e*/ 	.short	(.L_39 - .L_38)
.L_38:
        /*0220*/ 	.word	0x00000180
        /*0224*/ 	.word	0x00000001
        /*0228*/ 	.word	0x00000001


	//----- nvinfo : EIATTR_CRS_STACK_SIZE
	.align		4
.L_39:
        /*022c*/ 	.byte	0x04, 0x1e
        /*022e*/ 	.short	(.L_41 - .L_40)
.L_40:
        /*0230*/ 	.word	0x00000000


	//----- nvinfo : EIATTR_CBANK_PARAM_SIZE
	.align		4
.L_41:
        /*0234*/ 	.byte	0x03, 0x19
        /*0236*/ 	.short	0x0470


	//----- nvinfo : EIATTR_PARAM_CBANK
	.align		4
        /*0238*/ 	.byte	0x04, 0x0a
        /*023a*/ 	.short	(.L_43 - .L_42)
	.align		4
.L_42:
        /*023c*/ 	.word	index@(.nv.constant0._ZN7cutlass13device_kernelINS_4gemm6kernel13GemmUniversalIN4cute5tupleIJiiiiEEENS1_10collective13CollectiveMmaINS1_34MainloopSm90TmaGmmaWarpSpecializedILi3ENS5_IJNS4_1CILi1EEESB_SB_EEENS1_35KernelTmaWarpSpecializedCooperativeEEENS5_IJNSA_ILi256EEENSA_ILi64EEESG_EEEfNS5_IJlSB_lEEEfSI_NS4_8TiledMMAINS4_8MMA_AtomIJNS4_4SM904GMMA29MMA_64x64x8_F32TF32TF32_SS_TNILNSM_7ScaleInE1ELSO_1EEEEEENS4_6LayoutINS5_IJNSA_ILi2EEESB_SB_EEENS5_IJSB_NSA_ILi0EEESU_EEEEENS5_IJNS4_10UnderscoreESX_SX_EEEEENS4_13SM90_TMA_LOADENS4_14ComposedLayoutINS4_7SwizzleILi3ELi4ELi3EEENS4_18smem_ptr_flag_bitsILi32EEENSR_INS5_IJNSA_ILi8EEENSA_ILi32EEEEEENS5_IJS17_SB_EEEEEEEvNS4_8identityES10_S1B_vS1C_EENS_8epilogue10collective6detail29Sm90TmaWarpSpecializedAdapterINS1F_15DefaultEpilogueIfSI_SI_NS1E_6thread17LinearCombinationIfLi1EffLNS1J_9ScaleType4KindE0ELNS_15FloatRoundStyleE2EfEENS1_15EpilogueDefaultEEEEEvvEEEEvNT_6ParamsE)
        /*0240*/ 	.short	0x0210
        /*0242*/ 	.short	0x0470


	//----- nvinfo : EIATTR_SW_WAR
	.align		4
.L_43:
        /*0244*/ 	.byte	0x04, 0x36
        /*0246*/ 	.short	(.L_45 - .L_44)
.L_44:
        /*0248*/ 	.word	0x00000008
.L_45:


//--------------------- .nv.callgraph             --------------------------
	.section	.nv.callgraph,"",@"SHT_CUDA_CALLGRAPH"
	.align	4
	.sectionentsize	8
	.align		4
        /*0000*/ 	.word	0x00000000
	.align		4
        /*0004*/ 	.word	0xffffffff
	.align		4
        /*0008*/ 	.word	index@(_ZN7cutlass13device_kernelINS_4gemm6kernel13GemmUniversalIN4cute5tupleIJiiiiEEENS1_10collective13CollectiveMmaINS1_34MainloopSm90TmaGmmaWarpSpecializedILi3ENS5_IJNS4_1CILi1EEESB_SB_EEENS1_35KernelTmaWarpSpecializedCooperativeEEENS5_IJNSA_ILi256EEENSA_ILi64EEESG_EEEfNS5_IJlSB_lEEEfSI_NS4_8TiledMMAINS4_8MMA_AtomIJNS4_4SM904GMMA29MMA_64x64x8_F32TF32TF32_SS_TNILNSM_7ScaleInE1ELSO_1EEEEEENS4_6LayoutINS5_IJNSA_ILi2EEESB_SB_EEENS5_IJSB_NSA_ILi0EEESU_EEEEENS5_IJNS4_10UnderscoreESX_SX_EEEEENS4_13SM90_TMA_LOADENS4_14ComposedLayoutINS4_7SwizzleILi3ELi4ELi3EEENS4_18smem_ptr_flag_bitsILi32EEENSR_INS5_IJNSA_ILi8EEENSA_ILi32EEEEEENS5_IJS17_SB_EEEEEEEvNS4_8identityES10_S1B_vS1C_EENS_8epilogue10collective6detail29Sm90TmaWarpSpecializedAdapterINS1F_15DefaultEpilogueIfSI_SI_NS1E_6thread17LinearCombinationIfLi1EffLNS1J_9ScaleType4KindE0ELNS_15FloatRoundStyleE2EfEENS1_15EpilogueDefaultEEEEEvvEEEEvNT_6ParamsE)
	.align		4
        /*000c*/ 	.word	index@(__assertfail)
	.align		4
        /*0010*/ 	.word	0x00000000
	.align		4
        /*0014*/ 	.word	0xfffffffe
	.align		4
        /*0018*/ 	.word	0x00000000
	.align		4
        /*001c*/ 	.word	0xfffffffd
	.align		4
        /*0020*/ 	.word	0x00000000
	.align		4
        /*0024*/ 	.word	0xfffffffc


//--------------------- .nv.constant4             --------------------------
	.section	.nv.constant4,"a",@progbits
	.align	8
	.align		8
.nv.constant4:
        /*0000*/ 	.dword	__assertfail
	.align		8
        /*0008*/ 	.dword	__unnamed_1
	.align		8
        /*0010*/ 	.dword	_ZN40_INTERNAL_9b705c79_4_k_cu_dac82137_285154cuda3std3__45__cpo5beginE
	.align		8
        /*0018*/ 	.dword	_ZN40_INTERNAL_9b705c79_4_k_cu_dac82137_285154cuda3std3__45__cpo3endE
	.align		8
        /*0020*/ 	.dword	_ZN40_INTERNAL_9b705c79_4_k_cu_dac82137_285154cuda3std3__45__cpo6cbeginE
	.align		8
        /*0028*/ 	.dword	_ZN40_INTERNAL_9b705c79_4_k_cu_dac82137_285154cuda3std3__45__cpo4cendE
	.align		8
        /*0030*/ 	.dword	_ZN40_INTERNAL_9b705c79_4_k_cu_dac82137_285154cuda3std3__442_GLOBAL__N__9b705c79_4_k_cu_dac82137_285156ignoreE
	.align		8
        /*0038*/ 	.dword	_ZN40_INTERNAL_9b705c79_4_k_cu_dac82137_285154cuda3std3__419piecewise_constructE
	.align		8
        /*0040*/ 	.dword	_ZN40_INTERNAL_9b705c79_4_k_cu_dac82137_285154cuda3std3__48in_placeE
	.align		8
        /*0048*/ 	.dword	_ZN40_INTERNAL_9b705c79_4_k_cu_dac82137_285154cuda3std6ranges3__45__cpo4swapE
	.align		8
        /*0050*/ 	.dword	_ZN40_INTERNAL_9b705c79_4_k_cu_dac82137_285154cuda3std6ranges3__45__cpo9iter_moveE
	.align		8
        /*0058*/ 	.dword	_ZN40_INTERNAL_9b705c79_4_k_cu_dac82137_285154cute7productE
	.align		8
        /*0060*/ 	.dword	_ZN40_INTERNAL_9b705c79_4_k_cu_dac82137_285154cute1_E
	.align		8
        /*0068*/ 	.dword	$str$22
	.align		8
        /*0070*/ 	.dword	$str$23


//--------------------- .text._ZN7cutlass13device_kernelINS_4gemm6kernel13GemmUniversalIN4cute5tupleIJiiiiEEENS1_10collective13CollectiveMmaINS1_34MainloopSm90TmaGmmaWarpSpecializedILi3ENS5_IJNS4_1CILi1EEESB_SB_EEENS1_35KernelTmaWarpSpecializedCooperativeEEENS5_IJNSA_ILi256EEENSA_ILi64EEESG_EEEfNS5_IJlSB_lEEEfSI_NS4_8TiledMMAINS4_8MMA_AtomIJNS4_4SM904GMMA29MMA_64x64x8_F32TF32TF32_SS_TNILNSM_7ScaleInE1ELSO_1EEEEEENS4_6LayoutINS5_IJNSA_ILi2EEESB_SB_EEENS5_IJSB_NSA_ILi0EEESU_EEEEENS5_IJNS4_10UnderscoreESX_SX_EEEEENS4_13SM90_TMA_LOADENS4_14ComposedLayoutINS4_7SwizzleILi3ELi4ELi3EEENS4_18smem_ptr_flag_bitsILi32EEENSR_INS5_IJNSA_ILi8EEENSA_ILi32EEEEEENS5_IJS17_SB_EEEEEEEvNS4_8identityES10_S1B_vS1C_EENS_8epilogue10collective6detail29Sm90TmaWarpSpecializedAdapterINS1F_15DefaultEpilogueIfSI_SI_NS1E_6thread17LinearCombinationIfLi1EffLNS1J_9ScaleType4KindE0ELNS_15FloatRoundStyleE2EfEENS1_15EpilogueDefaultEEEEEvvEEEEvNT_6ParamsE --------------------------
	.section	.text._ZN7cutlass13device_kernelINS_4gemm6kernel13GemmUniversalIN4cute5tupleIJiiiiEEENS1_10collective13CollectiveMmaINS1_34MainloopSm90TmaGmmaWarpSpecializedILi3ENS5_IJNS4_1CILi1EEESB_SB_EEENS1_35KernelTmaWarpSpecializedCooperativeEEENS5_IJNSA_ILi256EEENSA_ILi64EEESG_EEEfNS5_IJlSB_lEEEfSI_NS4_8TiledMMAINS4_8MMA_AtomIJNS4_4SM904GMMA29MMA_64x64x8_F32TF32TF32_SS_TNILNSM_7ScaleInE1ELSO_1EEEEEENS4_6LayoutINS5_IJNSA_ILi2EEESB_SB_EEENS5_IJSB_NSA_ILi0EEESU_EEEEENS5_IJNS4_10UnderscoreESX_SX_EEEEENS4_13SM90_TMA_LOADENS4_14ComposedLayoutINS4_7SwizzleILi3ELi4ELi3EEENS4_18smem_ptr_flag_bitsILi32EEENSR_INS5_IJNSA_ILi8EEENSA_ILi32EEEEEENS5_IJS17_SB_EEEEEEEvNS4_8identityES10_S1B_vS1C_EENS_8epilogue10collective6detail29Sm90TmaWarpSpecializedAdapterINS1F_15DefaultEpilogueIfSI_SI_NS1E_6thread17LinearCombinationIfLi1EffLNS1J_9ScaleType4KindE0ELNS_15FloatRoundStyleE2EfEENS1_15EpilogueDefaultEEEEEvvEEEEvNT_6ParamsE,"ax",@progbits
	.align	128
.text._ZN7cutlass13device_kernelINS_4gemm6kernel13GemmUniversalIN4cute5tupleIJiiiiEEENS1_10collective13CollectiveMmaINS1_34MainloopSm90TmaGmmaWarpSpecializedILi3ENS5_IJNS4_1CILi1EEESB_SB_EEENS1_35KernelTmaWarpSpecializedCooperativeEEENS5_IJNSA_ILi256EEENSA_ILi64EEESG_EEEfNS5_IJlSB_lEEEfSI_NS4_8TiledMMAINS4_8MMA_AtomIJNS4_4SM904GMMA29MMA_64x64x8_F32TF32TF32_SS_TNILNSM_7ScaleInE1ELSO_1EEEEEENS4_6LayoutINS5_IJNSA_ILi2EEESB_SB_EEENS5_IJSB_NSA_ILi0EEESU_EEEEENS5_IJNS4_10UnderscoreESX_SX_EEEEENS4_13SM90_TMA_LOADENS4_14ComposedLayoutINS4_7SwizzleILi3ELi4ELi3EEENS4_18smem_ptr_flag_bitsILi32EEENSR_INS5_IJNSA_ILi8EEENSA_ILi32EEEEEENS5_IJS17_SB_EEEEEEEvNS4_8identityES10_S1B_vS1C_EENS_8epilogue10collective6detail29Sm90TmaWarpSpecializedAdapterINS1F_15DefaultEpilogueIfSI_SI_NS1E_6thread17LinearCombinationIfLi1EffLNS1J_9ScaleType4KindE0ELNS_15FloatRoundStyleE2EfEENS1_15EpilogueDefaultEEEEEvvEEEEvNT_6ParamsE:
        .type           _ZN7cutlass13device_kernelINS_4gemm6kernel13GemmUniversalIN4cute5tupleIJiiiiEEENS1_10collective13CollectiveMmaINS1_34MainloopSm90TmaGmmaWarpSpecializedILi3ENS5_IJNS4_1CILi1EEESB_SB_EEENS1_35KernelTmaWarpSpecializedCooperativeEEENS5_IJNSA_ILi256EEENSA_ILi64EEESG_EEEfNS5_IJlSB_lEEEfSI_NS4_8TiledMMAINS4_8MMA_AtomIJNS4_4SM904GMMA29MMA_64x64x8_F32TF32TF32_SS_TNILNSM_7ScaleInE1ELSO_1EEEEEENS4_6LayoutINS5_IJNSA_ILi2EEESB_SB_EEENS5_IJSB_NSA_ILi0EEESU_EEEEENS5_IJNS4_10UnderscoreESX_SX_EEEEENS4_13SM90_TMA_LOADENS4_14ComposedLayoutINS4_7SwizzleILi3ELi4ELi3EEENS4_18smem_ptr_flag_bitsILi32EEENSR_INS5_IJNSA_ILi8EEENSA_ILi32EEEEEENS5_IJS17_SB_EEEEEEEvNS4_8identityES10_S1B_vS1C_EENS_8epilogue10collective6detail29Sm90TmaWarpSpecializedAdapterINS1F_15DefaultEpilogueIfSI_SI_NS1E_6thread17LinearCombinationIfLi1EffLNS1J_9ScaleType4KindE0ELNS_15FloatRoundStyleE2EfEENS1_15EpilogueDefaultEEEEEvvEEEEvNT_6ParamsE,@function
        .size           _ZN7cutlass13device_kernelINS_4gemm6kernel13GemmUniversalIN4cute5tupleIJiiiiEEENS1_10collective13CollectiveMmaINS1_34MainloopSm90TmaGmmaWarpSpecializedILi3ENS5_IJNS4_1CILi1EEESB_SB_EEENS1_35KernelTmaWarpSpecializedCooperativeEEENS5_IJNSA_ILi256EEENSA_ILi64EEESG_EEEfNS5_IJlSB_lEEEfSI_NS4_8TiledMMAINS4_8MMA_AtomIJNS4_4SM904GMMA29MMA_64x64x8_F32TF32TF32_SS_TNILNSM_7ScaleInE1ELSO_1EEEEEENS4_6LayoutINS5_IJNSA_ILi2EEESB_SB_EEENS5_IJSB_NSA_ILi0EEESU_EEEEENS5_IJNS4_10UnderscoreESX_SX_EEEEENS4_13SM90_TMA_LOADENS4_14ComposedLayoutINS4_7SwizzleILi3ELi4ELi3EEENS4_18smem_ptr_flag_bitsILi32EEENSR_INS5_IJNSA_ILi8EEENSA_ILi32EEEEEENS5_IJS17_SB_EEEEEEEvNS4_8identityES10_S1B_vS1C_EENS_8epilogue10collective6detail29Sm90TmaWarpSpecializedAdapterINS1F_15DefaultEpilogueIfSI_SI_NS1E_6thread17LinearCombinationIfLi1EffLNS1J_9ScaleType4KindE0ELNS_15FloatRoundStyleE2EfEENS1_15EpilogueDefaultEEEEEvvEEEEvNT_6ParamsE,(.L_x_190 - _ZN7cutlass13device_kernelINS_4gemm6kernel13GemmUniversalIN4cute5tupleIJiiiiEEENS1_10collective13CollectiveMmaINS1_34MainloopSm90TmaGmmaWarpSpecializedILi3ENS5_IJNS4_1CILi1EEESB_SB_EEENS1_35KernelTmaWarpSpecializedCooperativeEEENS5_IJNSA_ILi256EEENSA_ILi64EEESG_EEEfNS5_IJlSB_lEEEfSI_NS4_8TiledMMAINS4_8MMA_AtomIJNS4_4SM904GMMA29MMA_64x64x8_F32TF32TF32_SS_TNILNSM_7ScaleInE1ELSO_1EEEEEENS4_6LayoutINS5_IJNSA_ILi2EEESB_SB_EEENS5_IJSB_NSA_ILi0EEESU_EEEEENS5_IJNS4_10UnderscoreESX_SX_EEEEENS4_13SM90_TMA_LOADENS4_14ComposedLayoutINS4_7SwizzleILi3ELi4ELi3EEENS4_18smem_ptr_flag_bitsILi32EEENSR_INS5_IJNSA_ILi8EEENSA_ILi32EEEEEENS5_IJS17_SB_EEEEEEEvNS4_8identityES10_S1B_vS1C_EENS_8epilogue10collective6detail29Sm90TmaWarpSpecializedAdapterINS1F_15DefaultEpilogueIfSI_SI_NS1E_6thread17LinearCombinationIfLi1EffLNS1J_9ScaleType4KindE0ELNS_15FloatRoundStyleE2EfEENS1_15EpilogueDefaultEEEEEvvEEEEvNT_6ParamsE)
        .other          _ZN7cutlass13device_kernelINS_4gemm6kernel13GemmUniversalIN4cute5tupleIJiiiiEEENS1_10collective13CollectiveMmaINS1_34MainloopSm90TmaGmmaWarpSpecializedILi3ENS5_IJNS4_1CILi1EEESB_SB_EEENS1_35KernelTmaWarpSpecializedCooperativeEEENS5_IJNSA_ILi256EEENSA_ILi64EEESG_EEEfNS5_IJlSB_lEEEfSI_NS4_8TiledMMAINS4_8MMA_AtomIJNS4_4SM904GMMA29MMA_64x64x8_F32TF32TF32_SS_TNILNSM_7ScaleInE1ELSO_1EEEEEENS4_6LayoutINS5_IJNSA_ILi2EEESB_SB_EEENS5_IJSB_NSA_ILi0EEESU_EEEEENS5_IJNS4_10UnderscoreESX_SX_EEEEENS4_13SM90_TMA_LOADENS4_14ComposedLayoutINS4_7SwizzleILi3ELi4ELi3EEENS4_18smem_ptr_flag_bitsILi32EEENSR_INS5_IJNSA_ILi8EEENSA_ILi32EEEEEENS5_IJS17_SB_EEEEEEEvNS4_8identityES10_S1B_vS1C_EENS_8epilogue10collective6detail29Sm90TmaWarpSpecializedAdapterINS1F_15DefaultEpilogueIfSI_SI_NS1E_6thread17LinearCombinationIfLi1EffLNS1J_9ScaleType4KindE0ELNS_15FloatRoundStyleE2EfEENS1_15EpilogueDefaultEEEEEvvEEEEvNT_6ParamsE,@"STO_CUDA_ENTRY STV_DEFAULT"
_ZN7cutlass13device_kernelINS_4gemm6kernel13GemmUniversalIN4cute5tupleIJiiiiEEENS1_10collective13CollectiveMmaINS1_34MainloopSm90TmaGmmaWarpSpecializedILi3ENS5_IJNS4_1CILi1EEESB_SB_EEENS1_35KernelTmaWarpSpecializedCooperativeEEENS5_IJNSA_ILi256EEENSA_ILi64EEESG_EEEfNS5_IJlSB_lEEEfSI_NS4_8TiledMMAINS4_8MMA_AtomIJNS4_4SM904GMMA29MMA_64x64x8_F32TF32TF32_SS_TNILNSM_7ScaleInE1ELSO_1EEEEEENS4_6LayoutINS5_IJNSA_ILi2EEESB_SB_EEENS5_IJSB_NSA_ILi0EEESU_EEEEENS5_IJNS4_10UnderscoreESX_SX_EEEEENS4_13SM90_TMA_LOADENS4_14ComposedLayoutINS4_7SwizzleILi3ELi4ELi3EEENS4_18smem_ptr_flag_bitsILi32EEENSR_INS5_IJNSA_ILi8EEENSA_ILi32EEEEEENS5_IJS17_SB_EEEEEEEvNS4_8identityES10_S1B_vS1C_EENS_8epilogue10collective6detail29Sm90TmaWarpSpecializedAdapterINS1F_15DefaultEpilogueIfSI_SI_NS1E_6thread17LinearCombinationIfLi1EffLNS1J_9ScaleType4KindE0ELNS_15FloatRoundStyleE2EfEENS1_15EpilogueDefaultEEEEEvvEEEEvNT_6ParamsE:
[----:B------:R-:W0:Y:S01]  /*0000*/  LDC R1, c[0x0][0x28] ;  /* 0x00000a00ff017b82 */ /* 0x000e220000000800 */
[----:B------:R-:W1:Y:S01]  /*0010*/  S2R R3, SR_TID.X ;  /* 0x0000000000037919 */ /* 0x000e620000002100 */
[----:B------:R-:W-:Y:S01]  /*0020*/  ELECT P0, URZ, PT ;  /* 0x00000000003f782f */ /* 0x000fe20003800000 */
[----:B------:R-:W-:Y:S01]  /*0030*/  BSSY B0, `(.L_x_0) ;  /* 0x000000f000007945 */ /* 0x000fe20003800000 */
[--C-:B-1----:R-:W-:Y:S02]  /*0040*/  SHF.R.U32.HI R0, RZ, 0x5, R3.reuse ;  /* 0x00000005ff007819 */ /* 0x102fe40000011603 */
[----:B------:R-:W-:-:S03]  /*0050*/  SHF.R.U32.HI R14, RZ, 0x7, R3 ;  /* 0x00000007ff0e7819 */ /* 0x000fc60000011603 */
[----:B------:R-:W1:Y:S04]  /*0060*/  SHFL.IDX PT, R4, R0, RZ, 0x1f ;  /* 0x00001fff00047589 */ /* 0x000e6800000e0000 */
[----:B------:R2:W3:Y:S01]  /*0070*/  SHFL.IDX PT, R10, R14, RZ, 0x1f ;  /* 0x00001fff0e0a7589 */ /* 0x0004e200000e0000 */
[----:B-1----:R-:W-:-:S13]  /*0080*/  ISETP.NE.OR P0, PT, R4, RZ, !P0 ;  /* 0x000000ff0400720c */ /* 0x002fda0004705670 */
[----:B0-23--:R-:W-:Y:S05]  /*0090*/  @P0 BRA `(.L_x_1) ;  /* 0x0000000000200947 */ /* 0x00dfea0003800000 */
[----:B------:R-:W-:Y:S02]  /*00a0*/  ULDC.64 UR4, c[0x0][0x198] ;  /* 0x0000660000047ab9 */ /* 0x000fe40000000a00 */
[----:B------:R-:W-:Y:S02]  /*00b0*/  UIADD3 UR6, UP0, UR4, 0xf0, URZ ;  /* 0x000000f004067890 */ /* 0x000fe4000ff1e03f */
[----:B------:R-:W-:Y:S02]  /*00c0*/  UIADD3 UR4, UP1, UR4, 0x1f0, URZ ;  /* 0x000001f004047890 */ /* 0x000fe4000ff3e03f */
[----:B------:R-:W-:Y:S02]  /*00d0*/  UIADD3.X UR7, URZ, UR5, URZ, UP0, !UPT ;  /* 0x000000053f077290 */ /* 0x000fe400087fe43f */
[----:B------:R-:W-:-:S07]  /*00e0*/  UIADD3.X UR5, URZ, UR5, URZ, UP1, !UPT ;  /* 0x000000053f057290 */ /* 0x000fce0008ffe43f */
[----:B------:R0:W-:Y:S02]  /*00f0*/  UTMACCTL.PF [UR6] ;  /* 0x00000000060079b9 */ /* 0x0001e40008040000 */
[----:B------:R0:W-:Y:S02]  /*0100*/  UTMACCTL.PF [UR4] ;  /* 0x00000000040079b9 */ /* 0x0001e40008040000 */
[----:B0-----:R-:W-:Y:S01]  /*0110*/  NOP ;  /* 0x0000000000007918 */ /* 0x001fe20000000000 */
.L_x_1:
[----:B------:R-:W-:Y:S05]  /*0120*/  BSYNC B0 ;  /* 0x0000000000007941 */ /* 0x000fea0003800000 */
.L_x_0:
[----:B------:R-:W0:Y:S02]  /*0130*/  SHFL.IDX PT, R2, R0, RZ, 0x1f ;  /* 0x00001fff00027589 */ /* 0x000e2400000e0000 */
[----:B0-----:R-:W-:-:S13]  /*0140*/  ISETP.NE.AND P0, PT, R2, RZ, PT ;  /* 0x000000ff0200720c */ /* 0x001fda0003f05270 */
[----:B------:R-:W-:Y:S05]  /*0150*/  @P0 BRA `(.L_x_2) ;  /* 0x0000000000500947 */ /* 0x000fea0003800000 */
[----:B------:R-:W0:Y:S01]  /*0160*/  S2UR UR8, SR_CgaCtaId ;  /* 0x00000000000879c3 */ /* 0x000e220000008800 */
[----:B------:R-:W-:Y:S01]  /*0170*/  UMOV UR4, 0x400 ;  /* 0x0000040000047882 */ /* 0x000fe20000000000 */
[----:B------:R-:W-:Y:S01]  /*0180*/  UMOV UR5, 0x1 ;  /* 0x0000000100057882 */ /* 0x000fe20000000000 */
[----:B------:R-:W-:Y:S01]  /*0190*/  UMOV UR6, 0x100 ;  /* 0x0000010000067882 */ /* 0x000fe20000000000 */
[----:B------:R-:W-:Y:S01]  /*01a0*/  ELECT P0, URZ, PT ;  /* 0x00000000003f782f */ /* 0x000fe20003800000 */
[----:B------:R-:W-:-:S04]  /*01b0*/  UIADD3 UR6, -UR6, 0x100000, URZ ;  /* 0x0010000006067890 */ /* 0x000fc8000fffe13f */
[----:B------:R-:W-:Y:S02]  /*01c0*/  USHF.L.U32 UR7, UR6, 0xb, URZ ;  /* 0x0000000b06077899 */ /* 0x000fe4000800063f */
[----:B------:R-:W-:Y:S02]  /*01d0*/  USHF.L.U32 UR6, UR6, 0x1, URZ ;  /* 0x0000000106067899 */ /* 0x000fe4000800063f */
[----:B0-----:R-:W-:Y:S02]  /*01e0*/  ULEA UR8, UR8, UR4, 0x18 ;  /* 0x0000000408087291 */ /* 0x001fe4000f8ec03f */
[----:B------:R-:W-:-:S04]  /*01f0*/  UIADD3 UR4, -UR5, 0x100000, URZ ;  /* 0x0010000005047890 */ /* 0x000fc8000fffe13f */
[----:B------:R-:W-:Y:S02]  /*0200*/  USHF.L.U32 UR5, UR4, 0xb, URZ ;  /* 0x0000000b04057899 */ /* 0x000fe4000800063f */
[----:B------:R-:W-:Y:S01]  /*0210*/  USHF.L.U32 UR4, UR4, 0x1, URZ ;  /* 0x0000000104047899 */ /* 0x000fe2000800063f */
[----:B------:R-:W0:Y:S11]  /*0220*/  FENCE.VIEW.ASYNC.S ;  /* 0x00000000000073c6 */ /* 0x000e360000000000 */
[----:B0-----:R0:W1:Y:S01]  /*0230*/  SYNCS.EXCH.64 URZ, [UR8], UR4 ;  /* 0x00000004083f75b2 */ /* 0x0010620008000100 */
[----:B------:R0:W2:Y:S01]  /*0240*/  SYNCS.EXCH.64 URZ, [UR8+0x18], UR6 ;  /* 0x00001806083f75b2 */ /* 0x0000a20008000100 */
[----:B------:R0:W3:Y:S01]  /*0250*/  SYNCS.EXCH.64 URZ, [UR8+0x8], UR4 ;  /* 0x00000804083f75b2 */ /* 0x0000e20008000100 */
[----:B------:R0:W4:Y:S01]  /*0260*/  SYNCS.EXCH.64 URZ, [UR8+0x20], UR6 ;  /* 0x00002006083f75b2 */ /* 0x0001220008000100 */
[----:B------:R0:W0:Y:S01]  /*0270*/  SYNCS.EXCH.64 URZ, [UR8+0x10], UR4 ;  /* 0x00001004083f75b2 */ /* 0x0000220008000100 */
[----:B------:R0:W0:Y:S01]  /*0280*/  SYNCS.EXCH.64 URZ, [UR8+0x28], UR6 ;  /* 0x00002806083f75b2 */ /* 0x0000220008000100 */
[----:B------:R-:W-:Y:S01]  /*0290*/  NOP ;  /* 0x0000000000007918 */ /* 0x000fe20000000000 */
.L_x_2:
[----:B------:R-:W5:Y:S01]  /*02a0*/  SHFL.IDX PT, R0, R0, RZ, 0x1f ;  /* 0x00001fff00007589 */ /* 0x000f6200000e0000 */
[----:B------:R-:W1:Y:S01]  /*02b0*/  LDC R2, c[0x0][0x65c] ;  /* 0x00019700ff027b82 */ /* 0x000e620000000800 */
[----:B------:R-:W-:Y:S02]  /*02c0*/  ELECT P0, URZ, PT ;  /* 0x00000000003f782f */ /* 0x000fe40003800000 */
[----:B------:R-:W-:Y:S01]  /*02d0*/  LOP3.LUT R7, R7, 0xfffff7ff, RZ, 0xc0, !PT ;  /* 0xfffff7ff07077812 */ /* 0x000fe200078ec0ff */
[----:B------:R-:W2:Y:S01]  /*02e0*/  S2R R5, SR_CTAID.Y ;  /* 0x0000000000057919 */ /* 0x000ea20000002600 */
[----:B0-----:R-:W-:Y:S01]  /*02f0*/  UMOV UR4, 0x20 ;  /* 0x0000002000047882 */ /* 0x001fe20000000000 */
[----:B------:R-:W-:Y:S01]  /*0300*/  NOP ;  /* 0x0000000000007918 */ /* 0x000fe20000000000 */
[----:B------:R-:W-:Y:S01]  /*0310*/  ISETP.NE.AND P2, PT, R10, RZ, PT ;  /* 0x000000ff0a00720c */ /* 0x000fe20003f45270 */
[----:B------:R-:W0:Y:S01]  /*0320*/  S2R R6, SR_CTAID.X ;  /* 0x0000000000067919 */ /* 0x000e220000002500 */
[----:B------:R-:W-:Y:S01]  /*0330*/  NOP ;  /* 0x0000000000007918 */ /* 0x000fe20000000000 */
[----:B-----5:R-:W-:-:S02]  /*0340*/  ISETP.NE.OR P0, PT, R0, RZ, !P0 ;  /* 0x000000ff0000720c */ /* 0x020fc40004705670 */
[----:B-1----:R-:W-:-:S11]  /*0350*/  ISETP.NE.AND P3, PT, R2, 0x1, PT ;  /* 0x000000010200780c */ /* 0x002fd60003f65270 */
[----:B------:R-:W-:Y:S01]  /*0360*/  VOTEU.ALL UP0, P0 ;  /* 0x00000000003f7886 */ /* 0x000fe20000000000 */
[----:B------:R-:W-:Y:S01]  /*0370*/  VOTEU.ALL UP1, P0 ;  /* 0x00000000003f7886 */ /* 0x000fe20000020000 */
[----:B------:R-:W-:Y:S01]  /*0380*/  @P3 LOP3.LUT R7, R7, 0x800, RZ, 0xfc, !PT ;  /* 0x0000080007073812 */ /* 0x000fe200078efcff */
[----:B------:R-:W0:Y:S01]  /*0390*/  @P3 LDC R17, c[0x0][0x10] ;  /* 0x00000400ff113b82 */ /* 0x000e220000000800 */
[----:B------:R-:W-:Y:S01]  /*03a0*/  SHF.R.S32.HI R7, RZ, 0x1f, R4 ;  /* 0x0000001fff077819 */ /* 0x000fe20000011404 */
[----:B------:R-:W-:Y:S01]  /*03b0*/  @!UP0 UMOV UR6, 0x400 ;  /* 0x0000040000068882 */ /* 0x000fe20000000000 */
[----:B------:R-:W-:-:S04]  /*03c0*/  @!UP0 UIADD3 UR4, -UR4, 0x100000, URZ ;  /* 0x0010000004048890 */ /* 0x000fc8000fffe13f */
[----:B------:R-:W-:Y:S02]  /*03d0*/  @!UP0 USHF.L.U32 UR5, UR4, 0xb, URZ ;  /* 0x0000000b04058899 */ /* 0x000fe4000800063f */
[----:B------:R-:W-:Y:S01]  /*03e0*/  @!UP0 USHF.L.U32 UR4, UR4, 0x1, URZ ;  /* 0x0000000104048899 */ /* 0x000fe2000800063f */
[----:B--2---:R-:W-:Y:S01]  /*03f0*/  @P3 IMAD.MOV.U32 R8, RZ, RZ, R5 ;  /* 0x000000ffff083224 */ /* 0x004fe200078e0005 */
[----:B------:R-:W-:Y:S01]  /*0400*/  LEA.HI R7, R7, R4, RZ, 0x2 ;  /* 0x0000000407077211 */ /* 0x000fe200078f10ff */
[----:B------:R-:W-:Y:S01]  /*0410*/  @P3 IMAD.MOV.U32 R9, RZ, RZ, RZ ;  /* 0x000000ffff093224 */ /* 0x000fe200078e00ff */
[----:B------:R-:W1:Y:S02]  /*0420*/  @!UP0 S2UR UR7, SR_CgaCtaId ;  /* 0x00000000000789c3 */ /* 0x000e640000008800 */
[----:B------:R-:W-:-:S05]  /*0430*/  LOP3.LUT R7, R7, 0xfffffffc, RZ, 0xc0, !PT ;  /* 0xfffffffc07077812 */ /* 0x000fca00078ec0ff */
[----:B------:R-:W-:Y:S01]  /*0440*/  IMAD.IADD R0, R4, 0x1, -R7 ;  /* 0x0000000104007824 */ /* 0x000fe200078e0a07 */
[----:B------:R-:W-:Y:S01]  /*0450*/  LOP3.LUT R4, R3, 0x7f, RZ, 0xc0, !PT ;  /* 0x0000007f03047812 */ /* 0x000fe200078ec0ff */
[----:B------:R-:W2:Y:S01]  /*0460*/  @!P3 LDC R11, c[0x0][0xc] ;  /* 0x00000300ff0bbb82 */ /* 0x000ea20000000800 */
[----:B------:R-:W-:Y:S02]  /*0470*/  IMAD.MOV.U32 R7, RZ, RZ, RZ ;  /* 0x000000ffff077224 */ /* 0x000fe400078e00ff */
[----:B------:R-:W-:Y:S01]  /*0480*/  ISETP.NE.AND P1, PT, R0, 0x3, PT ;  /* 0x000000030000780c */ /* 0x000fe20003f25270 */
[----:B0-----:R-:W-:Y:S01]  /*0490*/  @P3 IMAD.WIDE.U32 R16, R6, R17, R8 ;  /* 0x0000001106103225 */ /* 0x001fe200078e0008 */
[----:B-1----:R-:W-:Y:S01]  /*04a0*/  @!UP0 ULEA UR8, UR7, UR6, 0x18 ;  /* 0x0000000607088291 */ /* 0x002fe2000f8ec03f */
[----:B------:R-:W-:Y:S02]  /*04b0*/  VOTEU.ALL UP0, P0 ;  /* 0x00000000003f7886 */ /* 0x000fe40000000000 */
[----:B------:R-:W-:Y:S01]  /*04c0*/  ULDC UR6, c[0x0][0xc] ;  /* 0x0000030000067ab9 */ /* 0x000fe20000000800 */
[----:B------:R-:W-:Y:S01]  /*04d0*/  ISETP.EQ.OR P0, PT, R0, RZ, !P1 ;  /* 0x000000ff0000720c */ /* 0x000fe20004f02670 */
[----:B------:R-:W-:-:S03]  /*04e0*/  ULDC UR7, c[0x0][0x10] ;  /* 0x0000040000077ab9 */ /* 0x000fc60000000800 */
[C---:B------:R-:W-:Y:S01]  /*04f0*/  ISETP.EQ.AND P0, PT, R10.reuse, RZ, P0 ;  /* 0x000000ff0a00720c */ /* 0x040fe20000702270 */
[----:B------:R-:W-:Y:S02]  /*0500*/  VIADD R10, R10, 0xffffffff ;  /* 0xffffffff0a0a7836 */ /* 0x000fe40000000000 */
[----:B--2---:R-:W-:Y:S01]  /*0510*/  @!P3 IMAD.WIDE.U32 R8, R11, R5, R6 ;  /* 0x000000050b08b225 */ /* 0x004fe200078e0006 */
[----:B------:R-:W0:Y:S02]  /*0520*/  FENCE.VIEW.ASYNC.S ;  /* 0x00000000000073c6 */ /* 0x000e240000000000 */
[----:B0-----:R-:W3:Y:S01]  /*0530*/  @!UP0 SYNCS.EXCH.64 URZ, [UR8+0x40], UR4 ;  /* 0x00004004083f85b2 */ /* 0x001ee20008000100 */
[----:B------:R-:W-:Y:S01]  /*0540*/  SEL R18, RZ, 0x1, !P0 ;  /* 0x00000001ff127807 */ /* 0x000fe20004000000 */
[----:B------:R-:W-:Y:S01]  /*0550*/  @P3 IMAD.MOV.U32 R11, RZ, RZ, RZ ;  /* 0x000000ffff0b3224 */ /* 0x000fe200078e00ff */
[----:B------:R-:W-:Y:S02]  /*0560*/  ISETP.GE.U32.AND P1, PT, R10, 0x2, PT ;  /* 0x000000020a00780c */ /* 0x000fe40003f26070 */
[----:B------:R-:W-:Y:S01]  /*0570*/  @!P3 MOV R16, R8 ;  /* 0x000000080010b202 */ /* 0x000fe20000000f00 */
[----:B------:R-:W-:Y:S01]  /*0580*/  @P3 IMAD.IADD R17, R17, 0x1, R11 ;  /* 0x0000000111113824 */ /* 0x000fe200078e020b */
[----:B------:R-:W-:Y:S01]  /*0590*/  SEL R18, R18, 0x2, P1 ;  /* 0x0000000212127807 */ /* 0x000fe20000800000 */
[----:B------:R-:W-:Y:S01]  /*05a0*/  @!P3 IMAD.MOV.U32 R17, RZ, RZ, R9 ;  /* 0x000000ffff11b224 */ /* 0x000fe200078e0009 */
[----:B------:R0:W3:Y:S01]  /*05b0*/  @!UP1 SYNCS.EXCH.64 URZ, [UR8+0x48], UR4 ;  /* 0x00004804083f95b2 */ /* 0x0000e20008000100 */
[----:B------:R-:W-:Y:S01]  /*05c0*/  NOP ;  /* 0x0000000000007918 */ /* 0x000fe20000000000 */
[----:B0-----:R-:W-:-:S03]  /*05d0*/  UIMAD.WIDE.U32 UR4, UR6, UR7, URZ ;  /* 0x00000007060472a5 */ /* 0x001fc6000f8e003f */
[----:B------:R-:W-:Y:S02]  /*05e0*/  ULDC UR6, c[0x0][0x14] ;  /* 0x0000050000067ab9 */ /* 0x000fe40000000800 */
[----:B------:R-:W-:Y:S02]  /*05f0*/  UIMAD.WIDE.U32 UR38, UR4, UR6, URZ ;  /* 0x00000006042672a5 */ /* 0x000fe4000f8e003f */
[----:B------:R-:W-:-:S04]  /*0600*/  UIMAD UR41, UR5, UR6, URZ ;  /* 0x00000006052972a4 */ /* 0x000fc8000f8e023f */
[----:B------:R-:W-:Y:S01]  /*0610*/  UIADD3 UR41, UR39, UR41, URZ ;  /* 0x0000002927297290 */ /* 0x000fe2000fffe03f */
[----:B---34-:R-:W-:Y:S06]  /*0620*/  BAR.SYNC.DEFER_BLOCKING 0x0 ;  /* 0x0000000000007b1d */ /* 0x018fec0000010000 */
[----:B------:R-:W-:Y:S05]  /*0630*/  @!P2 BRA `(.L_x_3) ;  /* 0x00000064002ca947 */ /* 0x000fea0003800000 */
[----:B------:R-:W-:-:S13]  /*0640*/  ISETP.GT.U32.AND P0, PT, R10, 0x1, PT ;  /* 0x000000010a00780c */ /* 0x000fda0003f04070 */
[----:B------:R-:W-:Y:S05]  /*0650*/  @P0 EXIT ;  /* 0x000000000000094d */ /* 0x000fea0003800000 */
[----:B------:R-:W-:Y:S01]  /*0660*/  ULDC.64 UR4, c[0x0][0x650] ;  /* 0x0001940000047ab9 */ /* 0x000fe20000000a00 */
[----:B------:R-:W-:Y:S01]  /*0670*/  PRMT R0, RZ, 0x7610, R0 ;  /* 0x00007610ff007816 */ /* 0x000fe20000000000 */
[----:B------:R-:W-:Y:S01]  /*0680*/  IMAD.MOV.U32 R113, RZ, RZ, -0x1 ;  /* 0xffffffffff717424 */ /* 0x000fe200078e00ff */
[----:B------:R-:W-:Y:S01]  /*0690*/  ISETP.GE.U32.AND P0, PT, R16, UR4, PT ;  /* 0x0000000410007c0c */ /* 0x000fe2000bf06070 */
[----:B------:R-:W-:Y:S02]  /*06a0*/  IMAD.MOV.U32 R101, RZ, RZ, -0x1 ;  /* 0xffffffffff657424 */ /* 0x000fe400078e00ff */
[----:B------:R-:W-:Y:S01]  /*06b0*/  IMAD.MOV.U32 R19, RZ, RZ, -0x1 ;  /* 0xffffffffff137424 */ /* 0x000fe200078e00ff */
[----:B------:R-:W-:-:S13]  /*06c0*/  ISETP.GE.U32.AND.EX P0, PT, R17, UR5, PT, P0 ;  /* 0x0000000511007c0c */ /* 0x000fda000bf06100 */
[----:B------:R-:W-:Y:S05]  /*06d0*/  @P0 BRA `(.L_x_4) ;  /* 0x0000000400580947 */ /* 0x000fea0003800000 */
[----:B------:R-:W0:Y:S01]  /*06e0*/  LDC.64 R20, c[0x0][0x628] ;  /* 0x00018a00ff147b82 */ /* 0x000e220000000a00 */
[----:B------:R-:W-:Y:S02]  /*06f0*/  IMAD.MOV.U32 R8, RZ, RZ, R16 ;  /* 0x000000ffff087224 */ /* 0x000fe400078e0010 */
[----:B------:R-:W-:-:S05]  /*0700*/  IMAD.MOV.U32 R9, RZ, RZ, R17 ;  /* 0x000000ffff097224 */ /* 0x000fca00078e0011 */
[----:B------:R-:W1:Y:S08]  /*0710*/  LDC R0, c[0x0][0x630] ;  /* 0x00018c00ff007b82 */ /* 0x000e700000000800 */
[----:B------:R-:W2:Y:S01]  /*0720*/  LDC.64 R22, c[0x0][0x620] ;  /* 0x00018800ff167b82 */ /* 0x000ea20000000a00 */
[----:B0-----:R-:W-:-:S04]  /*0730*/  ISETP.NE.U32.AND P0, PT, R20, RZ, PT ;  /* 0x000000ff1400720c */ /* 0x001fc80003f05070 */
[----:B------:R-:W-:-:S13]  /*0740*/  ISETP.NE.AND.EX P0, PT, R21, RZ, PT, P0 ;  /* 0x000000ff1500720c */ /* 0x000fda0003f05300 */
[----:B-12---:R-:W-:Y:S05]  /*0750*/  @!P0 BRA `(.L_x_5) ;  /* 0x0000000000288947 */ /* 0x006fea0003800000 */
[----:B------:R-:W0:Y:S02]  /*0760*/  LDC R13, c[0x0][0x634] ;  /* 0x00018d00ff0d7b82 */ /* 0x000e240000000800 */
[----:B0-----:R-:W-:-:S05]  /*0770*/  IADD3 R13, P0, R16, R13, RZ ;  /* 0x0000000d100d7210 */ /* 0x001fca0007f1e0ff */
[----:B------:R-:W-:-:S04]  /*0780*/  IMAD.X R15, RZ, RZ, R17, P0 ;  /* 0x000000ffff0f7224 */ /* 0x000fc800000e0611 */
[----:B------:R-:W-:-:S04]  /*0790*/  IMAD.WIDE.U32 R8, R15, R20, RZ ;  /* 0x000000140f087225 */ /* 0x000fc800078e00ff */
[----:B------:R-:W-:-:S04]  /*07a0*/  IMAD.WIDE.U32 R10, P0, R13, R21, R8 ;  /* 0x000000150d0a7225 */ /* 0x000fc80007800008 */
[----:B------:R-:W-:Y:S01]  /*07b0*/  IMAD.WIDE.U32 R8, R13, R20, RZ ;  /* 0x000000140d087225 */ /* 0x000fe200078e00ff */
[----:B------:R-:W-:-:S03]  /*07c0*/  IADD3.X R13, RZ, RZ, RZ, P0, !PT ;  /* 0x000000ffff0d7210 */ /* 0x000fc600007fe4ff */
[----:B------:R-:W-:Y:S01]  /*07d0*/  IMAD.MOV.U32 R12, RZ, RZ, R11 ;  /* 0x000000ffff0c7224 */ /* 0x000fe200078e000b */
[----:B------:R-:W-:-:S05]  /*07e0*/  IADD3 RZ, P0, R9, R10, RZ ;  /* 0x0000000a09ff7210 */ /* 0x000fca0007f1e0ff */
[----:B------:R-:W-:-:S08]  /*07f0*/  IMAD.WIDE.U32.X R8, R15, R21, R12, P0 ;  /* 0x000000150f087225 */ /* 0x000fd000000e040c */
.L_x_5:
[-CC-:B------:R-:W-:Y:S01]  /*0800*/  SHF.R.U64 R25, R8, R0.reuse, R9.reuse ;  /* 0x0000000008197219 */ /* 0x180fe20000001209 */
[----:B------:R-:W0:Y:S01]  /*0810*/  LDC R12, c[0x0][0x618] ;  /* 0x00018600ff0c7b82 */ /* 0x000e220000000800 */
[----:B------:R-:W-:Y:S01]  /*0820*/  SHF.R.U32.HI R7, RZ, R0, R9 ;  /* 0x00000000ff077219 */ /* 0x000fe20000011609 */
[----:B------:R-:W-:Y:S01]  /*0830*/  ULDC UR4, c[0x0][0x150] ;  /* 0x0000540000047ab9 */ /* 0x000fe20000000800 */
[----:B------:R-:W-:Y:S02]  /*0840*/  IADD3 R11, P0, RZ, -R25, RZ ;  /* 0x80000019ff0b7210 */ /* 0x000fe40007f1e0ff */
[----:B------:R-:W-:-:S03]  /*0850*/  I2FP.F32.U32 R0, R6 ;  /* 0x0000000600007245 */ /* 0x000fc60000201000 */
[----:B------:R-:W1:Y:S01]  /*0860*/  LDC.64 R30, c[0x0][0x640] ;  /* 0x00019000ff1e7b82 */ /* 0x000e620000000a00 */
[----:B------:R-:W-:Y:S02]  /*0870*/  IMAD.X R13, RZ, RZ, ~R7, P0 ;  /* 0x000000ffff0d7224 */ /* 0x000fe400000e0e07 */
[----:B------:R-:W-:Y:S01]  /*0880*/  FMUL R0, R0, UR4 ;  /* 0x0000000400007c20 */ /* 0x000fe20008400000 */
[----:B------:R-:W-:Y:S01]  /*0890*/  IMAD.WIDE.U32 R8, R11, R22, R16 ;  /* 0x000000160b087225 */ /* 0x000fe200078e0010 */
[----:B------:R-:W-:-:S03]  /*08a0*/  ULDC UR4, c[0x0][0x154] ;  /* 0x0000550000047ab9 */ /* 0x000fc60000000800 */
[----:B------:R-:W-:Y:S01]  /*08b0*/  IMAD R10, R13, R22, RZ ;  /* 0x000000160d0a7224 */ /* 0x000fe200078e02ff */
[----:B------:R-:W2:Y:S01]  /*08c0*/  LDC R7, c[0x0][0x144] ;  /* 0x00005100ff077b82 */ /* 0x000ea20000000800 */
[----:B------:R-:W3:Y:S02]  /*08d0*/  F2I.U32.TRUNC.NTZ R0, R0 ;  /* 0x0000000000007305 */ /* 0x000ee4000020f000 */
[----:B------:R-:W-:-:S04]  /*08e0*/  IMAD R11, R11, R23, R10 ;  /* 0x000000170b0b7224 */ /* 0x000fc800078e020a */
[----:B------:R-:W-:Y:S01]  /*08f0*/  IMAD.IADD R9, R9, 0x1, R11 ;  /* 0x0000000109097824 */ /* 0x000fe200078e020b */
[----:B------:R-:W4:Y:S01]  /*0900*/  LDC R24, c[0x0][0x608] ;  /* 0x00018200ff187b82 */ /* 0x000f220000000800 */
[----:B------:R-:W-:-:S03]  /*0910*/  IMAD.MOV.U32 R11, RZ, RZ, -0x1 ;  /* 0xffffffffff0b7424 */ /* 0x000fc600078e00ff */
[-CC-:B0-----:R-:W-:Y:S02]  /*0920*/  SHF.R.U64 R22, R8, R12.reuse, R9.reuse ;  /* 0x0000000c08167219 */ /* 0x181fe40000001209 */
[----:B------:R-:W-:Y:S02]  /*0930*/  I2FP.F32.U32 R8, R5 ;  /* 0x0000000500087245 */ /* 0x000fe40000201000 */
[----:B------:R-:W0:Y:S01]  /*0940*/  LDC R28, c[0x0][0x658] ;  /* 0x00019600ff1c7b82 */ /* 0x000e220000000800 */
[----:B-1----:R-:W-:Y:S01]  /*0950*/  ISETP.NE.U32.AND P0, PT, R30, RZ, PT ;  /* 0x000000ff1e00720c */ /* 0x002fe20003f05070 */
[----:B---3--:R-:W-:Y:S02]  /*0960*/  IMAD.MOV R10, RZ, RZ, -R0 ;  /* 0x000000ffff0a7224 */ /* 0x008fe400078e0a00 */
[----:B------:R-:W-:Y:S01]  /*0970*/  FMUL R8, R8, UR4 ;  /* 0x0000000408087c20 */ /* 0x000fe20008400000 */
[----:B------:R-:W-:Y:S02]  /*0980*/  SHF.R.U32.HI R9, RZ, R12, R9 ;  /* 0x0000000cff097219 */ /* 0x000fe40000011609 */
[----:B------:R-:W-:Y:S01]  /*0990*/  ISETP.NE.AND.EX P0, PT, R31, RZ, PT, P0 ;  /* 0x000000ff1f00720c */ /* 0x000fe20003f05300 */
[----:B------:R1:W3:Y:S01]  /*09a0*/  F2I.U32.TRUNC.NTZ R15, R8 ;  /* 0x00000008000f7305 */ /* 0x0002e2000020f000 */
[----:B------:R-:W1:Y:S01]  /*09b0*/  LDC R20, c[0x0][0x148] ;  /* 0x00005200ff147b82 */ /* 0x000e620000000800 */
[----:B--2---:R-:W-:-:S07]  /*09c0*/  IMAD R0, R7, R10, R6 ;  /* 0x0000000a07007224 */ /* 0x004fce00078e0206 */
[----:B------:R-:W2:Y:S01]  /*09d0*/  LDC R26, c[0x0][0x600] ;  /* 0x00018000ff1a7b82 */ /* 0x000ea20000000800 */
[-CC-:B----4-:R-:W-:Y:S02]  /*09e0*/  SHF.R.U64 R32, R22, R24.reuse, R9.reuse ;  /* 0x0000001816207219 */ /* 0x190fe40000001209 */
[----:B------:R-:W-:Y:S01]  /*09f0*/  SHF.R.U32.HI R7, RZ, R24, R9 ;  /* 0x00000018ff077219 */ /* 0x000fe20000011609 */
[----:B------:R-:W-:-:S04]  /*0a00*/  IMAD.MOV.U32 R9, RZ, RZ, 0x1 ;  /* 0x00000001ff097424 */ /* 0x000fc800078e00ff */
[----:B------:R-:W4:Y:S01]  /*0a10*/  LDC R21, c[0x0][0x648] ;  /* 0x00019200ff157b82 */ /* 0x000f220000000800 */
[-C--:B0-----:R-:W-:Y:S02]  /*0a20*/  SHF.L.U32 R6, R11, R28.reuse, RZ ;  /* 0x0000001c0b067219 */ /* 0x081fe400000006ff */
[--C-:B------:R-:W-:Y:S02]  /*0a30*/  SHF.R.U64 R24, R32, R28, R7.reuse ;  /* 0x0000001c20187219 */ /* 0x100fe40000001207 */
[----:B------:R-:W-:Y:S02]  /*0a40*/  LOP3.LUT R13, RZ, R6, RZ, 0x33, !PT ;  /* 0x00000006ff0d7212 */ /* 0x000fe400078e33ff */
[-C--:B------:R-:W-:Y:S01]  /*0a50*/  SHF.R.U32.HI R7, RZ, R28.reuse, R7 ;  /* 0x0000001cff077219 */ /* 0x080fe20000011607 */
[----:B------:R-:W0:Y:S01]  /*0a60*/  LDC R23, c[0x0][0x638] ;  /* 0x00018e00ff177b82 */ /* 0x000e220000000800 */
[----:B------:R-:W-:Y:S01]  /*0a70*/  SHF.L.U32 R12, R9, R28, RZ ;  /* 0x0000001c090c7219 */ /* 0x000fe200000006ff */
[----:B------:R-:W-:-:S06]  /*0a80*/  IMAD.MOV.U32 R6, RZ, RZ, R24 ;  /* 0x000000ffff067224 */ /* 0x000fcc00078e0018 */
[----:B------:R-:W0:Y:S01]  /*0a90*/  LDC R113, c[0x0][0x610] ;  /* 0x00018400ff717b82 */ /* 0x000e220000000800 */
[----:B-1-3--:R-:W-:Y:S05]  /*0aa0*/  @!P0 BRA `(.L_x_6) ;  /* 0x0000000000288947 */ /* 0x00afea0003800000 */
[----:B------:R-:W1:Y:S02]  /*0ab0*/  LDC R11, c[0x0][0x64c] ;  /* 0x00019300ff0b7b82 */ /* 0x000e640000000800 */
[----:B-1----:R-:W-:-:S04]  /*0ac0*/  IADD3 R11, P0, R24, R11, RZ ;  /* 0x0000000b180b7210 */ /* 0x002fc80007f1e0ff */
[----:B------:R-:W-:-:S05]  /*0ad0*/  IADD3.X R19, RZ, R7, RZ, P0, !PT ;  /* 0x00000007ff137210 */ /* 0x000fca00007fe4ff */
[----:B------:R-:W-:-:S04]  /*0ae0*/  IMAD.WIDE.U32 R6, R19, R30, RZ ;  /* 0x0000001e13067225 */ /* 0x000fc800078e00ff */
[----:B------:R-:W-:-:S04]  /*0af0*/  IMAD.WIDE.U32 R8, P0, R11, R31, R6 ;  /* 0x0000001f0b087225 */ /* 0x000fc80007800006 */
[----:B------:R-:W-:-:S04]  /*0b00*/  IMAD.WIDE.U32 R6, R11, R30, RZ ;  /* 0x0000001e0b067225 */ /* 0x000fc800078e00ff */
[----:B------:R-:W-:Y:S01]  /*0b10*/  IMAD.X R11, RZ, RZ, RZ, P0 ;  /* 0x000000ffff0b7224 */ /* 0x000fe200000e06ff */
[----:B------:R-:W-:Y:S01]  /*0b20*/  IADD3 RZ, P0, R7, R8, RZ ;  /* 0x0000000807ff7210 */ /* 0x000fe20007f1e0ff */
[----:B------:R-:W-:-:S04]  /*0b30*/  IMAD.MOV.U32 R10, RZ, RZ, R9 ;  /* 0x000000ffff0a7224 */ /* 0x000fc800078e0009 */
[----:B------:R-:W-:-:S08]  /*0b40*/  IMAD.WIDE.U32.X R6, R19, R31, R10, P0 ;  /* 0x0000001f13067225 */ /* 0x000fd000000e040a */
.L_x_6:
[----:B----4-:R-:W-:Y:S01]  /*0b50*/  SHF.R.U64 R6, R6, R21, R7 ;  /* 0x0000001506067219 */ /* 0x010fe20000001207 */
[----:B--2---:R-:W-:Y:S01]  /*0b60*/  VIADD R7, R26, 0xffffffff ;  /* 0xffffffff1a077836 */ /* 0x004fe20000000000 */
[----:B------:R-:W-:Y:S01]  /*0b70*/  LOP3.LUT R13, R32, R13, RZ, 0xc0, !PT ;  /* 0x0000000d200d7212 */ /* 0x000fe200078ec0ff */
[----:B------:R-:W-:Y:S02]  /*0b80*/  IMAD.MOV R15, RZ, RZ, -R15 ;  /* 0x000000ffff0f7224 */ /* 0x000fe400078e0a0f */
[----:B------:R-:W-:Y:S02]  /*0b90*/  IMAD.MOV R8, RZ, RZ, -R6 ;  /* 0x000000ffff087224 */ /* 0x000fe400078e0a06 */
[----:B------:R-:W-:Y:S01]  /*0ba0*/  IMAD R13, R12, R6, R13 ;  /* 0x000000060c0d7224 */ /* 0x000fe200078e020d */
[----:B------:R-:W-:Y:S01]  /*0bb0*/  LOP3.LUT R6, R22, R7, RZ, 0xc0, !PT ;  /* 0x0000000716067212 */ /* 0x000fe200078ec0ff */
[----:B------:R-:W-:Y:S02]  /*0bc0*/  @P3 IMAD R0, R20, R15, R5 ;  /* 0x0000000f14003224 */ /* 0x000fe400078e0205 */
[----:B0-----:R-:W-:-:S02]  /*0bd0*/  IMAD R5, R8, R23, R24 ;  /* 0x0000001708057224 */ /* 0x001fc400078e0218 */
[----:B------:R-:W-:Y:S02]  /*0be0*/  IMAD R113, R13, R113, R0 ;  /* 0x000000710d717224 */ /* 0x000fe400078e0200 */
[----:B------:R-:W-:Y:S02]  /*0bf0*/  IMAD R6, R5, R26, R6 ;  /* 0x0000001a05067224 */ /* 0x000fe400078e0206 */
[----:B------:R-:W-:Y:S02]  /*0c00*/  IMAD.MOV.U32 R0, RZ, RZ, 0x1 ;  /* 0x00000001ff007424 */ /* 0x000fe400078e00ff */
[----:B------:R-:W-:Y:S01]  /*0c10*/  IMAD.MOV.U32 R19, RZ, RZ, R25 ;  /* 0x000000ffff137224 */ /* 0x000fe200078e0019 */
[----:B------:R-:W-:Y:S02]  /*0c20*/  SEL R101, R6, R113, !P3 ;  /* 0x0000007106657207 */ /* 0x000fe40005800000 */
[----:B------:R-:W-:-:S07]  /*0c30*/  SEL R113, R113, R6, !P3 ;  /* 0x0000000671717207 */ /* 0x000fce0005800000 */
.L_x_4:
[----:B------:R-:W-:-:S08]  /*0c40*/  NOP ;  /* 0x0000000000007918 */ /* 0x000fd00000000000 */
[----:B------:R-:W0:Y:S02]  /*0c50*/  USETMAXREG.TRY_ALLOC.CTAPOOL UP0, 0xe8 ;  /* 0x000000e8000079c8 */ /* 0x000e240008000600 */
[----:B0-----:R-:W-:-:S13]  /*0c60*/  PLOP3.LUT P0, PT, PT, PT, UP0, 0x80, 0x0 ;  /* 0x000000000000781c */ /* 0x001fda0003f0f008 */
[----:B------:R-:W-:Y:S05]  /*0c70*/  @!P0 BRA `(.L_x_4) ;  /* 0xfffffffc00f08947 */ /* 0x000fea000383ffff */
[----:B------:R-:W-:Y:S01]  /*0c80*/  ULDC.64 UR4, c[0x0][0x598] ;  /* 0x0001660000047ab9 */ /* 0x000fe20000000a00 */
[----:B------:R-:W-:Y:S01]  /*0c90*/  ULDC.64 UR36, c[0x0][0x208] ;  /* 0x0000820000247ab9 */ /* 0x000fe20000000a00 */
[----:B------:R-:W-:-:S04]  /*0ca0*/  ISETP.NE.U32.AND P0, PT, RZ, UR4, PT ;  /* 0x00000004ff007c0c */ /* 0x000fc8000bf05070 */
[----:B------:R-:W-:-:S13]  /*0cb0*/  ISETP.NE.AND.EX P0, PT, RZ, UR5, PT, P0 ;  /* 0x00000005ff007c0c */ /* 0x000fda000bf05300 */
[----:B------:R-:W-:Y:S05]  /*0cc0*/  @!P0 BRA `(.L_x_7) ;  /* 0x00000000001c8947 */ /* 0x000fea0003800000 */
[----:B------:R-:W0:Y:S02]  /*0cd0*/  LDC.64 R6, c[0x0][0x598] ;  /* 0x00016600ff067b82 */ /* 0x000e240000000a00 */
[----:B0-----:R-:W2:Y:S02]  /*0ce0*/  LDG.E.64 R6, desc[UR36][R6.64] ;  /* 0x0000002406067981 */ /* 0x001ea4000c1e1b00 */
[----:B--2---:R-:W-:-:S04]  /*0cf0*/  ISETP.NE.U32.AND P0, PT, R6, RZ, PT ;  /* 0x000000ff0600720c */ /* 0x004fc80003f05070 */
[----:B------:R-:W-:-:S13]  /*0d00*/  ISETP.NE.AND.EX P0, PT, R7, RZ, PT, P0 ;  /* 0x000000ff0700720c */ /* 0x000fda0003f05300 */
[----:B------:R-:W-:Y:S05]  /*0d10*/  @!P0 BRA `(.L_x_7) ;  /* 0x0000000000088947 */ /* 0x000fea0003800000 */
[----:B------:R0:W5:Y:S01]  /*0d20*/  LD.E R88, desc[UR36][R6.64] ;  /* 0x0000002406587980 */ /* 0x000162000c101900 */
[----:B------:R-:W-:Y:S05]  /*0d30*/  BRA `(.L_x_8) ;  /* 0x0000000000247947 */ /* 0x000fea0003800000 */
.L_x_7:
[----:B------:R-:W-:Y:S02]  /*0d40*/  ULDC.64 UR4, c[0x0][0x588] ;  /* 0x0001620000047ab9 */ /* 0x000fe40000000a00 */
[----:B------:R-:W-:-:S04]  /*0d50*/  ISETP.NE.U32.AND P0, PT, RZ, UR4, PT ;  /* 0x00000004ff007c0c */ /* 0x000fc8000bf05070 */
[----:B------:R-:W-:-:S13]  /*0d60*/  ISETP.NE.AND.EX P0, PT, RZ, UR5, PT, P0 ;  /* 0x00000005ff007c0c */ /* 0x000fda000bf05300 */
[----:B------:R-:W-:Y:S05]  /*0d70*/  @!P0 BRA `(.L_x_9) ;  /* 0x00000000000c8947 */ /* 0x000fea0003800000 */
[----:B------:R-:W0:Y:S02]  /*0d80*/  LDC.64 R88, c[0x0][0x588] ;  /* 0x00016200ff587b82 */ /* 0x000e240000000a00 */
[----:B0-----:R1:W5:Y:S01]  /*0d90*/  LDG.E R88, desc[UR36][R88.64] ;  /* 0x0000002458587981 */ /* 0x001362000c1e1900 */
[----:B------:R-:W-:Y:S05]  /*0da0*/  BRA `(.L_x_8) ;  /* 0x0000000000087947 */ /* 0x000fea0003800000 */
.L_x_9:
[----:B------:R-:W-:Y:S02]  /*0db0*/  ULDC UR4, c[0x0][0x580] ;  /* 0x0001600000047ab9 */ /* 0x000fe40000000800 */
[----:B------:R-:W-:-:S07]  /*0dc0*/  MOV R88, UR4 ;  /* 0x0000000400587c02 */ /* 0x000fce0008000f00 */
.L_x_8:
[----:B------:R-:W-:Y:S02]  /*0dd0*/  ULDC.64 UR4, c[0x0][0x5a0] ;  /* 0x0001680000047ab9 */ /* 0x000fe40000000a00 */
[----:B------:R-:W-:-:S04]  /*0de0*/  ISETP.NE.U32.AND P0, PT, RZ, UR4, PT ;  /* 0x00000004ff007c0c */ /* 0x000fc8000bf05070 */
[----:B------:R-:W-:-:S13]  /*0df0*/  ISETP.NE.AND.EX P0, PT, RZ, UR5, PT, P0 ;  /* 0x00000005ff007c0c */ /* 0x000fda000bf05300 */
[----:B------:R-:W-:Y:S05]  /*0e00*/  @!P0 BRA `(.L_x_10) ;  /* 0x00000000001c8947 */ /* 0x000fea0003800000 */
[----:B0-----:R-:W0:Y:S02]  /*0e10*/  LDC.64 R6, c[0x0][0x5a0] ;  /* 0x00016800ff067b82 */ /* 0x001e240000000a00 */
[----:B0-----:R-:W2:Y:S02]  /*0e20*/  LDG.E.64 R6, desc[UR36][R6.64] ;  /* 0x0000002406067981 */ /* 0x001ea4000c1e1b00 */
[----:B--2---:R-:W-:-:S04]  /*0e30*/  ISETP.NE.U32.AND P0, PT, R6, RZ, PT ;  /* 0x000000ff0600720c */ /* 0x004fc80003f05070 */
[----:B------:R-:W-:-:S13]  /*0e40*/  ISETP.NE.AND.EX P0, PT, R7, RZ, PT, P0 ;  /* 0x000000ff0700720c */ /* 0x000fda0003f05300 */
[----:B------:R-:W-:Y:S05]  /*0e50*/  @!P0 BRA `(.L_x_10) ;  /* 0x0000000000088947 */ /* 0x000fea0003800000 */
[----:B-1----:R0:W5:Y:S01]  /*0e60*/  LD.E R89, desc[UR36][R6.64] ;  /* 0x0000002406597980 */ /* 0x002162000c101900 */
[----:B------:R-:W-:Y:S05]  /*0e70*/  BRA `(.L_x_11) ;  /* 0x0000000000247947 */ /* 0x000fea0003800000 */
.L_x_10:
[----:B------:R-:W-:Y:S02]  /*0e80*/  ULDC.64 UR4, c[0x0][0x590] ;  /* 0x0001640000047ab9 */ /* 0x000fe40000000a00 */
[----:B------:R-:W-:-:S04]  /*0e90*/  ISETP.NE.U32.AND P0, PT, RZ, UR4, PT ;  /* 0x00000004ff007c0c */ /* 0x000fc8000bf05070 */
[----:B------:R-:W-:-:S13]  /*0ea0*/  ISETP.NE.AND.EX P0, PT, RZ, UR5, PT, P0 ;  /* 0x00000005ff007c0c */ /* 0x000fda000bf05300 */
[----:B------:R-:W-:Y:S05]  /*0eb0*/  @!P0 BRA `(.L_x_12) ;  /* 0x00000000000c8947 */ /* 0x000fea0003800000 */
[----:B0-----:R-:W1:Y:S02]  /*0ec0*/  LDC.64 R6, c[0x0][0x590] ;  /* 0x00016400ff067b82 */ /* 0x001e640000000a00 */
[----:B-1----:R1:W5:Y:S01]  /*0ed0*/  LDG.E R89, desc[UR36][R6.64] ;  /* 0x0000002406597981 */ /* 0x002362000c1e1900 */
[----:B------:R-:W-:Y:S05]  /*0ee0*/  BRA `(.L_x_11) ;  /* 0x0000000000087947 */ /* 0x000fea0003800000 */
.L_x_12:
[----:B------:R-:W-:Y:S02]  /*0ef0*/  ULDC UR4, c[0x0][0x584] ;  /* 0x0001610000047ab9 */ /* 0x000fe40000000800 */
[----:B-1----:R-:W-:-:S07]  /*0f00*/  IMAD.U32 R89, RZ, RZ, UR4 ;  /* 0x00000004ff597e24 */ /* 0x002fce000f8e00ff */
.L_x_11:
[----:B------:R-:W-:-:S13]  /*0f10*/  LOP3.LUT P0, RZ, R0, 0xff, RZ, 0xc0, !PT ;  /* 0x000000ff00ff7812 */ /* 0x000fda000780c0ff */
[----:B------:R-:W-:Y:S05]  /*0f20*/  @!P0 EXIT ;  /* 0x000000000000894d */ /* 0x000fea0003800000 */
[----:B------:R-:W2:Y:S01]  /*0f30*/  LDC R94, c[0x0][0x658] ;  /* 0x00019600ff5e7b82 */ /* 0x000ea20000000800 */
[----:B------:R-:W-:Y:S01]  /*0f40*/  ULDC.64 UR6, c[0x0][0x288] ;  /* 0x0000a20000067ab9 */ /* 0x000fe20000000a00 */
[----:B------:R-:W-:Y:S01]  /*0f50*/  LOP3.LUT R14, R14, 0x1, RZ, 0xc0, !PT ;  /* 0x000000010e0e7812 */ /* 0x000fe200078ec0ff */
[----:B------:R-:W-:Y:S01]  /*0f60*/  UIADD3 UR4, UR7, 0x3f, URZ ;  /* 0x0000003f07047890 */ /* 0x000fe2000fffe03f */
[----:B------:R-:W-:Y:S01]  /*0f70*/  SHF.R.U32.HI R0, RZ, 0x2, R3 ;  /* 0x00000002ff007819 */ /* 0x000fe20000011603 */
[----:B01----:R-:W-:Y:S01]  /*0f80*/  IMAD.MOV.U32 R7, RZ, RZ, -0x1 ;  /* 0xffffffffff077424 */ /* 0x003fe200078e00ff */
[----:B------:R-:W-:Y:S01]  /*0f90*/  SHF.R.U32.HI R4, RZ, 0x1, R4 ;  /* 0x00000001ff047819 */ /* 0x000fe20000011604 */
[----:B------:R-:W-:Y:S01]  /*0fa0*/  USHF.R.S32.HI UR5, URZ, 0x1f, UR4 ;  /* 0x0000001f3f057899 */ /* 0x000fe20008011404 */
[----:B------:R-:W0:Y:S01]  /*0fb0*/  LDC.64 R90, c[0x0][0x5c8] ;  /* 0x00017200ff5a7b82 */ /* 0x000e220000000a00 */
[----:B------:R-:W-:Y:S01]  /*0fc0*/  IMAD.SHL.U32 R5, R14, 0x40, RZ ;  /* 0x000000400e057824 */ /* 0x000fe200078e00ff */
[----:B------:R-:W-:Y:S01]  /*0fd0*/  LOP3.LUT R0, R0, 0x7, RZ, 0xc0, !PT ;  /* 0x0000000700007812 */ /* 0x000fe200078ec0ff */
[----:B------:R-:W-:Y:S01]  /*0fe0*/  ULEA.HI UR5, UR5, UR4, URZ, 0x6 ;  /* 0x0000000405057291 */ /* 0x000fe2000f8f303f */
[----:B------:R-:W-:Y:S01]  /*0ff0*/  LOP3.LUT R23, R4, 0x30, RZ, 0xc0, !PT ;  /* 0x0000003004177812 */ /* 0x000fe200078ec0ff */
[----:B------:R-:W-:Y:S01]  /*1000*/  IMAD.MOV.U32 R9, RZ, RZ, 0x1 ;  /* 0x00000001ff097424 */ /* 0x000fe200078e00ff */
[--C-:B------:R-:W-:Y:S01]  /*1010*/  LOP3.LUT R22, R5, 0x40, R0.reuse, 0xe2, !PT ;  /* 0x0000004005167812 */ /* 0x100fe200078ee200 */
[----:B------:R-:W-:Y:S01]  /*1020*/  USHF.R.S32.HI UR43, URZ, 0x6, UR5 ;  /* 0x000000063f2b7899 */ /* 0x000fe20008011405 */
[----:B------:R-:W1:Y:S01]  /*1030*/  LDC R98, c[0x0][0x600] ;  /* 0x00018000ff627b82 */ /* 0x000e620000000800 */
[-C--:B------:R-:W-:Y:S01]  /*1040*/  IADD3 R5, RZ, -R23.reuse, -R0 ;  /* 0x80000017ff057210 */ /* 0x080fe20007ffe800 */
[----:B------:R-:W-:Y:S01]  /*1050*/  IMAD.U32 R6, RZ, RZ, UR6 ;  /* 0x00000006ff067e24 */ /* 0x000fe2000f8e00ff */
[C---:B------:R-:W-:Y:S01]  /*1060*/  LOP3.LUT R95, R3.reuse, 0x3, RZ, 0xc0, !PT ;  /* 0x00000003035f7812 */ /* 0x040fe200078ec0ff */
[----:B------:R-:W-:Y:S01]  /*1070*/  UISETP.LT.AND UP0, UPT, UR43, 0x1, UPT ;  /* 0x000000012b00788c */ /* 0x000fe2000bf01270 */
[----:B------:R-:W-:Y:S01]  /*1080*/  LOP3.LUT R97, R3, 0x80, RZ, 0xc0, !PT ;  /* 0x0000008003617812 */ /* 0x000fe200078ec0ff */
[----:B------:R-:W-:Y:S01]  /*1090*/  IMAD R5, R14, -0x40, R5 ;  /* 0xffffffc00e057824 */ /* 0x000fe200078e0205 */
[----:B------:R-:W-:Y:S01]  /*10a0*/  ULDC UR4, c[0x0][0x284] ;  /* 0x0000a10000047ab9 */ /* 0x000fe20000000800 */
[-C--:B--2---:R-:W-:Y:S01]  /*10b0*/  SHF.L.U32 R7, R7, R94.reuse, RZ ;  /* 0x0000005e07077219 */ /* 0x084fe200000006ff */
[----:B------:R-:W-:Y:S01]  /*10c0*/  USEL UR44, UR43, 0x1, UP0 ;  /* 0x000000012b2c7887 */ /* 0x000fe20008000000 */
[----:B------:R-:W-:Y:S01]  /*10d0*/  LOP3.LUT R22, R22, R23, RZ, 0xfc, !PT ;  /* 0x0000001716167212 */ /* 0x000fe200078efcff */
[----:B------:R-:W-:Y:S01]  /*10e0*/  IMAD R95, R95, -0x2, R6 ;  /* 0xfffffffe5f5f7824 */ /* 0x000fe200078e0206 */
[----:B------:R-:W-:Y:S01]  /*10f0*/  SHF.L.U32 R94, R9, R94, RZ ;  /* 0x0000005e095e7219 */ /* 0x000fe200000006ff */
[----:B------:R-:W-:Y:S01]  /*1100*/  VIADD R100, R5, UR4 ;  /* 0x0000000405647c36 */ /* 0x000fe20008000000 */
[----:B------:R-:W-:Y:S01]  /*1110*/  SHF.L.U32 R96, R3, 0x1, RZ ;  /* 0x0000000103607819 */ /* 0x000fe200000006ff */
[----:B------:R-:W-:Y:S01]  /*1120*/  IMAD.MOV.U32 R23, RZ, RZ, RZ ;  /* 0x000000ffff177224 */ /* 0x000fe200078e00ff */
[C-C-:B0-----:R-:W-:Y:S01]  /*1130*/  SHF.L.U64.HI R92, R90.reuse, 0x7, R91.reuse ;  /* 0x000000075a5c7819 */ /* 0x141fe2000001025b */
[----:B------:R-:W-:Y:S01]  /*1140*/  UIADD3 UR44, UR43, -UR44, URZ ;  /* 0x8000002c2b2c7290 */ /* 0x000fe2000fffe03f */
[C---:B------:R-:W-:Y:S01]  /*1150*/  SHF.L.U64.HI R93, R90.reuse, 0x3, R91 ;  /* 0x000000035a5d7819 */ /* 0x040fe2000001025b */
[----:B------:R-:W-:Y:S01]  /*1160*/  IMAD.SHL.U32 R91, R90, 0x80, RZ ;  /* 0x000000805a5b7824 */ /* 0x000fe200078e00ff */
[----:B------:R-:W-:Y:S01]  /*1170*/  LOP3.LUT R116, R18, 0x1, RZ, 0xfc, !PT ;  /* 0x0000000112747812 */ /* 0x000fe200078efcff */
[----:B------:R-:W-:Y:S01]  /*1180*/  IMAD.SHL.U32 R90, R90, 0x8, RZ ;  /* 0x000000085a5a7824 */ /* 0x000fe200078e00ff */
[----:B------:R-:W-:Y:S01]  /*1190*/  SHF.R.U32.HI R97, RZ, 0x7, R97 ;  /* 0x00000007ff617819 */ /* 0x000fe20000011661 */
[----:B------:R-:W-:Y:S01]  /*11a0*/  UMOV UR40, URZ ;  /* 0x0000003f00287c82 */ /* 0x000fe20008000000 */
[----:B-1----:R-:W-:Y:S01]  /*11b0*/  VIADD R98, R98, 0xffffffff ;  /* 0xffffffff62627836 */ /* 0x002fe20000000000 */
[----:B------:R-:W-:Y:S01]  /*11c0*/  LOP3.LUT R99, RZ, R7, RZ, 0x33, !PT ;  /* 0x00000007ff637212 */ /* 0x000fe200078e33ff */
[----:B------:R-:W-:-:S06]  /*11d0*/  UMOV UR42, URZ ;  /* 0x0000003f002a7c82 */ /* 0x000fcc0008000000 */
.L_x_156:
[----:B0-----:R-:W0:Y:S01]  /*11e0*/  SHFL.IDX PT, R0, R97, RZ, 0x1f ;  /* 0x00001fff61007589 */ /* 0x001e2200000e0000 */
[----:B-1----:R-:W1:Y:S01]  /*11f0*/  S2UR UR7, SR_CgaCtaId ;  /* 0x00000000000779c3 */ /* 0x002e620000008800 */
[----:B------:R-:W-:Y:S01]  /*1200*/  UMOV UR6, 0x400 ;  /* 0x0000040000067882 */ /* 0x000fe20000000000 */
[----:B0-----:R-:W-:Y:S01]  /*1210*/  R2UR UR4, R0 ;  /* 0x00000000000472ca */ /* 0x001fe200000e0000 */
[----:B-1----:R-:W-:-:S12]  /*1220*/  ULEA UR46, UR7, UR6, 0x18 ;  /* 0x00000006072e7291 */ /* 0x002fd8000f8ec03f */
[----:B------:R-:W-:-:S04]  /*1230*/  ULEA.HI UR5, UR4, UR4, URZ, 0x1 ;  /* 0x0000000404057291 */ /* 0x000fc8000f8f083f */
[----:B------:R-:W-:-:S04]  /*1240*/  ULOP3.LUT UR5, UR5, 0x7fffe, URZ, 0xc0, !UPT ;  /* 0x0007fffe05057892 */ /* 0x000fc8000f8ec03f */
[----:B------:R-:W-:-:S03]  /*1250*/  UIADD3 UR5, UR4, -UR5, URZ ;  /* 0x8000000504057290 */ /* 0x000fc6000fffe03f */
[----:B------:R-:W-:Y:S01]  /*1260*/  ULDC UR4, c[0x0][0x28c] ;  /* 0x0000a30000047ab9 */ /* 0x000fe20000000800 */
[----:B------:R-:W-:Y:S01]  /*1270*/  ULEA UR5, UR5, UR46, 0xd ;  /* 0x0000002e05057291 */ /* 0x000fe2000f8e683f */
[----:B------:R-:W-:-:S03]  /*1280*/  ISETP.LT.AND P0, PT, RZ, UR4, PT ;  /* 0x00000004ff007c0c */ /* 0x000fc6000bf01270 */
[----:B------:R-:W-:-:S04]  /*1290*/  UIADD3 UR5, UR5, 0x100, URZ ;  /* 0x0000010005057890 */ /* 0x000fc8000fffe03f */
[----:B------:R-:W-:-:S04]  /*12a0*/  USHF.R.U32.HI UR5, URZ, 0x4, UR5 ;  /* 0x000000043f057899 */ /* 0x000fc80008011605 */
[----:B------:R-:W-:-:S04]  /*12b0*/  ULOP3.LUT UR5, UR5, 0x3fff, URZ, 0xc0, !UPT ;  /* 0x00003fff05057892 */ /* 0x000fc8000f8ec03f */
[----:B------:R-:W-:Y:S01]  /*12c0*/  ULOP3.LUT UR45, UR5, 0x10000, URZ, 0xfc, !UPT ;  /* 0x00010000052d7892 */ /* 0x000fe2000f8efc3f */
[----:B--234-:R-:W-:Y:S11]  /*12d0*/  @P0 BRA `(.L_x_13) ;  /* 0x0000000000400947 */ /* 0x01cff60003800000 */
[----:B------:R-:W-:Y:S01]  /*12e0*/  MOV R0, 0x0 ;  /* 0x0000000000007802 */ /* 0x000fe20000000f00 */
[----:B------:R-:W-:Y:S01]  /*12f0*/  ULDC.64 UR4, c[0x4][0x68] ;  /* 0x01001a0000047ab9 */ /* 0x000fe20000000a00 */
[----:B------:R-:W-:Y:S01]  /*1300*/  ULDC.64 UR6, c[0x4][0x8] ;  /* 0x0100020000067ab9 */ /* 0x000fe20000000a00 */
[----:B------:R-:W-:Y:S01]  /*1310*/  IMAD.U32 R4, RZ, RZ, UR4 ;  /* 0x00000004ff047e24 */ /* 0x000fe2000f8e00ff */
[----:B------:R0:W1:Y:S01]  /*1320*/  LDC.64 R14, c[0x4][R0] ;  /* 0x01000000000e7b82 */ /* 0x0000620000000a00 */
[----:B------:R-:W-:Y:S01]  /*1330*/  IMAD.U32 R5, RZ, RZ, UR5 ;  /* 0x00000005ff057e24 */ /* 0x000fe2000f8e00ff */
[----:B------:R-:W-:Y:S01]  /*1340*/  ULDC.64 UR4, c[0x4][0x70] ;  /* 0x01001c0000047ab9 */ /* 0x000fe20000000a00 */
[----:B------:R-:W-:Y:S01]  /*1350*/  MOV R10, UR6 ;  /* 0x00000006000a7c02 */ /* 0x000fe20008000f00 */
[----:B------:R-:W-:Y:S02]  /*1360*/  IMAD.U32 R6, RZ, RZ, UR4 ;  /* 0x00000004ff067e24 */ /* 0x000fe4000f8e00ff */
[----:B------:R-:W-:-:S02]  /*1370*/  IMAD.U32 R7, RZ, RZ, UR5 ;  /* 0x00000005ff077e24 */ /* 0x000fc4000f8e00ff */
[----:B------:R-:W-:Y:S02]  /*1380*/  IMAD.U32 R11, RZ, RZ, UR7 ;  /* 0x00000007ff0b7e24 */ /* 0x000fe4000f8e00ff */
[----:B------:R-:W-:Y:S02]  /*1390*/  IMAD.MOV.U32 R8, RZ, RZ, 0x1e1 ;  /* 0x000001e1ff087424 */ /* 0x000fe400078e00ff */
[----:B------:R-:W-:Y:S02]  /*13a0*/  IMAD.MOV.U32 R12, RZ, RZ, 0x1 ;  /* 0x00000001ff0c7424 */ /* 0x000fe400078e00ff */
[----:B0-----:R-:W-:-:S07]  /*13b0*/  IMAD.MOV.U32 R13, RZ, RZ, RZ ;  /* 0x000000ffff0d7224 */ /* 0x001fce00078e00ff */
[----:B------:R-:W-:-:S07]  /*13c0*/  LEPC R20, `(.L_x_13) ;  /* 0x000000001014794e */ /* 0x000fce0000000000 */
[----:B-1---5:R-:W-:Y:S05]  /*13d0*/  CALL.ABS.NOINC R14 ;  /* 0x000000000e007343 */ /* 0x022fea0003c00000 */
.L_x_13:
[----:B------:R-:W-:-:S13]  /*13e0*/  ISETP.NE.AND P0, PT, R116, 0x3, PT ;  /* 0x000000037400780c */ /* 0x000fda0003f05270 */
[----:B------:R-:W-:Y:S05]  /*13f0*/  @!P0 BRA `(.L_x_14) ;  /* 0x0000000000048947 */ /* 0x000fea0003800000 */
[----:B------:R-:W-:Y:S01]  /*1400*/  BPT.TRAP 0x1 ;  /* 0x000000040000795c */ /* 0x000fe20000300000 */
.L_x_14:
[----:B------:R-:W-:Y:S02]  /*1410*/  IMAD.U32 R3, RZ, RZ, UR42 ;  /* 0x0000002aff037e24 */ /* 0x000fe4000f8e00ff */
[----:B------:R-:W-:-:S03]  /*1420*/  IMAD.U32 R0, RZ, RZ, UR40 ;  /* 0x00000028ff007e24 */ /* 0x000fc6000f8e00ff */
[----:B------:R-:W-:Y:S02]  /*1430*/  LEA R3, R3, UR46, 0x3 ;  /* 0x0000002e03037c11 */ /* 0x000fe4000f8e18ff */
[----:B------:R-:W-:-:S04]  /*1440*/  SHF.L.U32 R0, R0, 0x1f, RZ ;  /* 0x0000001f00007819 */ /* 0x000fc800000006ff */
[----:B------:R0:W1:Y:S01]  /*1450*/  SYNCS.PHASECHK.TRANS64.TRYWAIT P1, [R3+URZ], R0 ;  /* 0x00000000030075a7 */ /* 0x000062000802017f */
[----:B------:R-:W-:Y:S05]  /*1460*/  @!P0 BRA `(.L_x_15) ;  /* 0x0000000000048947 */ /* 0x000fea0003800000 */
[----:B------:R-:W-:Y:S01]  /*1470*/  BPT.TRAP 0x1 ;  /* 0x000000040000795c */ /* 0x000fe20000300000 */
.L_x_15:
[----:B------:R-:W-:-:S05]  /*1480*/  IMAD.U32 R4, RZ, RZ, UR44 ;  /* 0x0000002cff047e24 */ /* 0x000fca000f8e00ff */
[----:B------:R-:W-:Y:S01]  /*1490*/  ISETP.GE.AND P2, PT, R4, 0x1, PT ;  /* 0x000000010400780c */ /* 0x000fe20003f46270 */
[----:B-1----:R-:W-:-:S12]  /*14a0*/  @P1 BRA `(.L_x_16) ;  /* 0x0000000000081947 */ /* 0x002fd80003800000 */
[----:B------:R-:W1:Y:S02]  /*14b0*/  SYNCS.PHASECHK.TRANS64.TRYWAIT P1, [R3+URZ], R0 ;  /* 0x00000000030075a7 */ /* 0x000e64000802017f */
[----:B-1----:R-:W-:Y:S05]  /*14c0*/  @!P1 BRA `(.L_x_17) ;  /* 0x0000006c00049947 */ /* 0x002fea0003800000 */
.L_x_16:
[----:B------:R-:W-:Y:S05]  /*14d0*/  WARPSYNC.ALL ;  /* 0x0000000000007948 */ /* 0x000fea0003800000 */
[----:B------:R-:W-:Y:S01]  /*14e0*/  UIADD3 UR4, UR46, 0x30100, URZ ;  /* 0x000301002e047890 */ /* 0x000fe2000fffe03f */
[----:B------:R-:W-:Y:S01]  /*14f0*/  WARPGROUP.ARRIVE ;  /* 0x00000000000079c5 */ /* 0x000fe20000000000 */
[----:B------:R-:W-:Y:S02]  /*1500*/  ULEA UR6, UR42, UR45, 0xc ;  /* 0x0000002d2a067291 */ /* 0x000fe4000f8e603f */
[----:B------:R-:W-:Y:S01]  /*1510*/  USHF.R.U32.HI UR4, URZ, 0x4, UR4 ;  /* 0x000000043f047899 */ /* 0x000fe20008011604 */
[----:B------:R-:W-:Y:S01]  /*1520*/  UMOV UR13, 0x40000040 ;  /* 0x40000040000d7882 */ /* 0x000fe20000000000 */
[----:B------:R-:W-:-:S02]  /*1530*/  UMOV UR15, 0x40000040 ;  /* 0x40000040000f7882 */ /* 0x000fc40000000000 */
[----:B------:R-:W-:Y:S01]  /*1540*/  ULOP3.LUT UR4, UR4, 0x3fff, URZ, 0xc0, !UPT ;  /* 0x00003fff04047892 */ /* 0x000fe2000f8ec03f */
[----:B------:R-:W-:Y:S01]  /*1550*/  UMOV UR12, UR6 ;  /* 0x00000006000c7c82 */ /* 0x000fe20008000000 */
[----:B------:R-:W-:Y:S02]  /*1560*/  UIADD3 UR5, UR6, 0x400, URZ ;  /* 0x0000040006057890 */ /* 0x000fe4000fffe03f */
[----:B------:R-:W-:Y:S02]  /*1570*/  ULOP3.LUT UR8, UR4, 0x10000, URZ, 0xfc, !UPT ;  /* 0x0001000004087892 */ /* 0x000fe4000f8efc3f */
[----:B------:R-:W-:Y:S02]  /*1580*/  UIADD3 UR7, UR6, 0x806, URZ ;  /* 0x0000080606077890 */ /* 0x000fe4000fffe03f */
[----:B------:R-:W-:Y:S02]  /*1590*/  ULEA UR4, UR42, UR8, 0xa ;  /* 0x000000082a047291 */ /* 0x000fe4000f8e503f */
[----:B------:R-:W-:-:S02]  /*15a0*/  UIADD3 UR10, UR6, 0xc06, URZ ;  /* 0x00000c06060a7890 */ /* 0x000fc4000fffe03f */
[----:B------:R-:W-:-:S03]  /*15b0*/  UIADD3 UR9, UR4, 0x206, URZ ;  /* 0x0000020604097890 */ /* 0x000fc6000fffe03f */
[----:B------:R-:W-:Y:S02]  /*15c0*/  UMOV UR14, UR4 ;  /* 0x00000004000e7c82 */ /* 0x000fe40008000000 */
[----:B------:R-:W-:Y:S01]  /*15d0*/  HGMMA.64x64x8.F32.TF32 R56, gdesc[UR12], RZ, !UPT, gsb0 ;  /* 0x04e000000c3879f0 */ /* 0x000fe2000c0028ff */
[----:B------:R-:W-:Y:S01]  /*15e0*/  UMOV UR12, UR5 ;  /* 0x00000005000c7c82 */ /* 0x000fe20008000000 */
[----:B------:R-:W-:Y:S01]  /*15f0*/  UMOV UR13, 0x40000040 ;  /* 0x40000040000d7882 */ /* 0x000fe20000000000 */
[----:B------:R-:W-:Y:S01]  /*1600*/  UIADD3 UR5, UR6, 0x402, URZ ;  /* 0x0000040206057890 */ /* 0x000fe2000fffe03f */
[----:B------:R-:W-:Y:S02]  /*1610*/  WARPGROUP.DEPBAR.LE gsb0, 0x0 ;  /* 0x00008000000079c5 */ /* 0x000fe40000010000 */
[----:B------:R-:W-:-:S06]  /*1620*/  WARPGROUP.ARRIVE ;  /* 0x00000000000079c5 */ /* 0x000fcc0000000000 */
[----:B------:R-:W-:Y:S01]  /*1630*/  HGMMA.64x64x8.F32.TF32 R24, gdesc[UR12], RZ, !UPT, gsb0 ;  /* 0x04e000000c1879f0 */ /* 0x000fe2000c0028ff */
[----:B------:R-:W-:Y:S02]  /*1640*/  UIADD3 UR12, UR6, 0x2, URZ ;  /* 0x00000002060c7890 */ /* 0x000fe4000fffe03f */
[----:B------:R-:W-:Y:S01]  /*1650*/  UIADD3 UR14, UR4, 0x2, URZ ;  /* 0x00000002040e7890 */ /* 0x000fe2000fffe03f */
[----:B------:R-:W-:Y:S01]  /*1660*/  UMOV UR13, 0x40000040 ;  /* 0x40000040000d7882 */ /* 0x000fe20000000000 */
[----:B------:R-:W-:Y:S01]  /*1670*/  UMOV UR15, 0x40000040 ;  /* 0x40000040000f7882 */ /* 0x000fe20000000000 */
[----:B------:R-:W-:Y:S02]  /*1680*/  WARPGROUP.DEPBAR.LE gsb0, 0x0 ;  /* 0x00008000000079c5 */ /* 0x000fe40000010000 */
[----:B------:R-:W-:-:S06]  /*1690*/  WARPGROUP.ARRIVE ;  /* 0x00000000000079c5 */ /* 0x000fcc0000000000 */
[----:B------:R-:W-:Y:S01]  /*16a0*/  HGMMA.64x64x8.F32.TF32 R56, gdesc[UR12], R56, gsb0 ;  /* 0x04e000000c3879f0 */ /* 0x000fe20008002838 */
[----:B------:R-:W-:Y:S01]  /*16b0*/  UMOV UR12, UR5 ;  /* 0x00000005000c7c82 */ /* 0x000fe20008000000 */
[----:B------:R-:W-:Y:S01]  /*16c0*/  UMOV UR13, 0x40000040 ;  /* 0x40000040000d7882 */ /* 0x000fe20000000000 */
[----:B------:R-:W-:Y:S01]  /*16d0*/  UIADD3 UR5, UR6, 0x404, URZ ;  /* 0x0000040406057890 */ /* 0x000fe2000fffe03f */
[----:B------:R-:W-:Y:S02]  /*16e0*/  WARPGROUP.DEPBAR.LE gsb0, 0x0 ;  /* 0x00008000000079c5 */ /* 0x000fe40000010000 */
[----:B------:R-:W-:-:S06]  /*16f0*/  WARPGROUP.ARRIVE ;  /* 0x00000000000079c5 */ /* 0x000fcc0000000000 */
[----:B------:R-:W-:Y:S01]  /*1700*/  HGMMA.64x64x8.F32.TF32 R24, gdesc[UR12], R24, gsb0 ;  /* 0x04e000000c1879f0 */ /* 0x000fe20008002818 */
        /* <DEDUP_REMOVED lines=56> */
[----:B------:R-:W-:Y:S01]  /*1a90*/  UMOV UR4, UR7 ;  /* 0x0000000700047c82 */ /* 0x000fe20008000000 */
[----:B------:R-:W-:Y:S01]  /*1aa0*/  UMOV UR6, UR9 ;  /* 0x0000000900067c82 */ /* 0x000fe20008000000 */
[----:B------:R-:W-:Y:S01]  /*1ab0*/  UMOV UR7, 0x40000040 ;  /* 0x4000004000077882 */ /* 0x000fe20000000000 */
[----:B------:R-:W-:Y:S02]  /*1ac0*/  WARPGROUP.DEPBAR.LE gsb0, 0x0 ;  /* 0x00008000000079c5 */ /* 0x000fe40000010000 */
[----:B------:R-:W-:-:S06]  /*1ad0*/  WARPGROUP.ARRIVE ;  /* 0x00000000000079c5 */ /* 0x000fcc0000000000 */
[----:B------:R-:W-:Y:S01]  /*1ae0*/  HGMMA.64x64x8.F32.TF32 R56, gdesc[UR12], R56, gsb0 ;  /* 0x04e000000c3879f0 */ /* 0x000fe20008002838 */
[----:B------:R-:W-:Y:S01]  /*1af0*/  UMOV UR12, UR5 ;  /* 0x00000005000c7c82 */ /* 0x000fe20008000000 */
[----:B------:R-:W-:Y:S01]  /*1b00*/  UMOV UR13, 0x40000040 ;  /* 0x40000040000d7882 */ /* 0x000fe20000000000 */
[----:B------:R-:W-:Y:S01]  /*1b10*/  UMOV UR5, 0x40000040 ;  /* 0x4000004000057882 */ /* 0x000fe20000000000 */
[----:B------:R-:W-:Y:S02]  /*1b20*/  WARPGROUP.DEPBAR.LE gsb0, 0x0 ;  /* 0x00008000000079c5 */ /* 0x000fe40000010000 */
[----:B------:R-:W-:-:S06]  /*1b30*/  WARPGROUP.ARRIVE ;  /* 0x00000000000079c5 */ /* 0x000fcc0000000000 */
[----:B------:R-:W-:Y:S03]  /*1b40*/  HGMMA.64x64x8.F32.TF32 R24, gdesc[UR12], R24, gsb0 ;  /* 0x04e000000c1879f0 */ /* 0x000fe60008002818 */
[----:B------:R-:W-:Y:S02]  /*1b50*/  WARPGROUP.DEPBAR.LE gsb0, 0x0 ;  /* 0x00008000000079c5 */ /* 0x000fe40000010000 */
[----:B------:R-:W-:-:S06]  /*1b60*/  WARPGROUP.ARRIVE ;  /* 0x00000000000079c5 */ /* 0x000fcc0000000000 */
[----:B------:R-:W-:Y:S01]  /*1b70*/  HGMMA.64x64x8.F32.TF32 R56, gdesc[UR4], R56, gsb0 ;  /* 0x04e00000043879f0 */ /* 0x000fe20008002838 */
[----:B------:R-:W-:Y:S01]  /*1b80*/  UMOV UR4, UR10 ;  /* 0x0000000a00047c82 */ /* 0x000fe20008000000 */
[----:B------:R-:W-:Y:S01]  /*1b90*/  UMOV UR5, 0x40000040 ;  /* 0x4000004000057882 */ /* 0x000fe20000000000 */
[----:B------:R-:W-:Y:S02]  /*1ba0*/  WARPGROUP.DEPBAR.LE gsb0, 0x0 ;  /* 0x00008000000079c5 */ /* 0x000fe40000010000 */
[----:B------:R-:W-:-:S06]  /*1bb0*/  WARPGROUP.ARRIVE ;  /* 0x00000000000079c5 */ /* 0x000fcc0000000000 */
[----:B------:R-:W-:Y:S03]  /*1bc0*/  HGMMA.64x64x8.F32.TF32 R24, gdesc[UR4], R24, gsb0 ;  /* 0x04e00000041879f0 */ /* 0x000fe60008002818 */
[----:B------:R-:W-:Y:S02]  /*1bd0*/  WARPGROUP.DEPBAR.LE gsb0, 0x0 ;  /* 0x00008000000079c5 */ /* 0x000fe40000010000 */
[----:B------:R-:W-:Y:S05]  /*1be0*/  @!P2 BRA `(.L_x_18) ;  /* 0x00000008004ca947 */ /* 0x000fea0003800000 */
[----:B------:R-:W-:Y:S01]  /*1bf0*/  UIADD3 UR13, UR42, 0x1, URZ ;  /* 0x000000012a0d7890 */ /* 0x000fe2000fffe03f */
[----:B01----:R-:W-:Y:S01]  /*1c00*/  MOV R0, UR44 ;  /* 0x0000002c00007c02 */ /* 0x003fe20008000f00 */
[----:B------:R-:W-:Y:S02]  /*1c10*/  UMOV UR9, UR42 ;  /* 0x0000002a00097c82 */ /* 0x000fe40008000000 */
[----:B------:R-:W-:-:S04]  /*1c20*/  UISETP.NE.AND UP0, UPT, UR13, 0x3, UPT ;  /* 0x000000030d00788c */ /* 0x000fc8000bf05270 */
[----:B------:R-:W-:Y:S02]  /*1c30*/  USEL UR4, URZ, 0x1, UP0 ;  /* 0x000000013f047887 */ /* 0x000fe40008000000 */
[----:B------:R-:W-:Y:S02]  /*1c40*/  USEL UR13, UR13, URZ, UP0 ;  /* 0x0000003f0d0d7287 */ /* 0x000fe40008000000 */
[----:B------:R-:W-:-:S06]  /*1c50*/  ULOP3.LUT UR4, UR40, UR4, URZ, 0x3c, !UPT ;  /* 0x0000000428047292 */ /* 0x000fcc000f8e3c3f */
[----:B------:R-:W-:-:S07]  /*1c60*/  IMAD.U32 R5, RZ, RZ, UR4 ;  /* 0x00000004ff057e24 */ /* 0x000fce000f8e00ff */
.L_x_25:
[----:B01----:R-:W-:Y:S05]  /*1c70*/  @!P0 BRA `(.L_x_19) ;  /* 0x0000000000048947 */ /* 0x003fea0003800000 */
[----:B------:R-:W-:Y:S01]  /*1c80*/  BPT.TRAP 0x1 ;  /* 0x000000040000795c */ /* 0x000fe20000300000 */
.L_x_19:
[----:B------:R-:W0:Y:S01]  /*1c90*/  S2UR UR4, SR_CgaCtaId ;  /* 0x00000000000479c3 */ /* 0x000e220000008800 */
[----:B------:R-:W-:Y:S01]  /*1ca0*/  UMOV UR10, 0x400 ;  /* 0x00000400000a7882 */ /* 0x000fe20000000000 */
[----:B------:R-:W-:Y:S01]  /*1cb0*/  SHF.L.U32 R3, R5, 0x1f, RZ ;  /* 0x0000001f05037819 */ /* 0x000fe200000006ff */
[----:B0-----:R-:W-:-:S04]  /*1cc0*/  ULEA UR10, UR4, UR10, 0x18 ;  /* 0x0000000a040a7291 */ /* 0x001fc8000f8ec03f */
[----:B------:R-:W-:-:S09]  /*1cd0*/  ULEA UR4, UR13, UR10, 0x3 ;  /* 0x0000000a0d047291 */ /* 0x000fd2000f8e183f */
[----:B------:R0:W1:Y:S01]  /*1ce0*/  SYNCS.PHASECHK.TRANS64.TRYWAIT P1, [UR4], R3 ;  /* 0x00000003ff0075a7 */ /* 0x0000620008020144 */
[----:B------:R-:W-:Y:S05]  /*1cf0*/  @!P0 BRA `(.L_x_20) ;  /* 0x0000000000048947 */ /* 0x000fea0003800000 */
[----:B------:R-:W-:Y:S01]  /*1d00*/  BPT.TRAP 0x1 ;  /* 0x000000040000795c */ /* 0x000fe20000300000 */
.L_x_20:
[----:B-1----:R-:W-:Y:S05]  /*1d10*/  @P1 BRA `(.L_x_21) ;  /* 0x0000000000081947 */ /* 0x002fea0003800000 */
[----:B------:R-:W1:Y:S02]  /*1d20*/  SYNCS.PHASECHK.TRANS64.TRYWAIT P1, [UR4], R3 ;  /* 0x00000003ff0075a7 */ /* 0x000e640008020144 */
[----:B-1----:R-:W-:Y:S05]  /*1d30*/  @!P1 BRA `(.L_x_22) ;  /* 0x0000006000fc9947 */ /* 0x002fea0003800000 */
.L_x_21:
[----:B------:R-:W-:Y:S01]  /*1d40*/  ULEA UR12, UR13, UR8, 0xa ;  /* 0x000000080d0c7291 */ /* 0x000fe2000f8e503f */
[----:B------:R-:W-:Y:S01]  /*1d50*/  WARPGROUP.ARRIVE ;  /* 0x00000000000079c5 */ /* 0x000fe20000000000 */
[----:B------:R-:W-:Y:S01]  /*1d60*/  ULEA UR11, UR13, UR45, 0xc ;  /* 0x0000002d0d0b7291 */ /* 0x000fe2000f8e603f */
[----:B------:R-:W-:Y:S01]  /*1d70*/  UMOV UR7, 0x40000040 ;  /* 0x4000004000077882 */ /* 0x000fe20000000000 */
[----:B------:R-:W-:Y:S02]  /*1d80*/  UMOV UR5, 0x40000040 ;  /* 0x4000004000057882 */ /* 0x000fe40000000000 */
[----:B------:R-:W-:Y:S01]  /*1d90*/  UIADD3 UR14, UR11, 0x400, URZ ;  /* 0x000004000b0e7890 */ /* 0x000fe2000fffe03f */
[----:B------:R-:W-:Y:S02]  /*1da0*/  UMOV UR6, UR12 ;  /* 0x0000000c00067c82 */ /* 0x000fe40008000000 */
[----:B------:R-:W-:Y:S02]  /*1db0*/  UMOV UR4, UR11 ;  /* 0x0000000b00047c82 */ /* 0x000fe40008000000 */
[----:B------:R-:W-:Y:S01]  /*1dc0*/  HGMMA.64x64x8.F32.TF32 R56, gdesc[UR4], R56, gsb0 ;  /* 0x04e00000043879f0 */ /* 0x000fe20008002838 */
[----:B------:R-:W-:Y:S01]  /*1dd0*/  UMOV UR5, 0x40000040 ;  /* 0x4000004000057882 */ /* 0x000fe20000000000 */
[----:B------:R-:W-:Y:S01]  /*1de0*/  UMOV UR4, UR14 ;  /* 0x0000000e00047c82 */ /* 0x000fe20008000000 */
[----:B------:R-:W-:Y:S01]  /*1df0*/  UIADD3 UR14, UR11, 0x402, URZ ;  /* 0x000004020b0e7890 */ /* 0x000fe2000fffe03f */
[----:B------:R-:W-:-:S02]  /*1e00*/  WARPGROUP.DEPBAR.LE gsb0, 0x0 ;  /* 0x00008000000079c5 */ /* 0x000fc40000010000 */
        /* <DEDUP_REMOVED lines=76> */
[----:B------:R-:W-:Y:S02]  /*22d0*/  WARPGROUP.DEPBAR.LE gsb0, 0x0 ;  /* 0x00008000000079c5 */ /* 0x000fe40000010000 */
[----:B------:R-:W-:-:S06]  /*22e0*/  WARPGROUP.ARRIVE ;  /* 0x00000000000079c5 */ /* 0x000fcc0000000000 */
[----:B------:R-:W-:Y:S01]  /*22f0*/  HGMMA.64x64x8.F32.TF32 R24, gdesc[UR4], R24, gsb0 ;  /* 0x04e00000041879f0 */ /* 0x000fe20008002818 */
[----:B------:R-:W-:Y:S02]  /*2300*/  UIADD3 UR6, UR12, 0x206, URZ ;  /* 0x000002060c067890 */ /* 0x000fe4000fffe03f */
[----:B------:R-:W-:Y:S01]  /*2310*/  UIADD3 UR4, UR11, 0x806, URZ ;  /* 0x000008060b047890 */ /* 0x000fe2000fffe03f */
[----:B------:R-:W-:Y:S01]  /*2320*/  UMOV UR7, 0x40000040 ;  /* 0x4000004000077882 */ /* 0x000fe20000000000 */
[----:B------:R-:W-:Y:S01]  /*2330*/  UMOV UR5, 0x40000040 ;  /* 0x4000004000057882 */ /* 0x000fe20000000000 */
[----:B------:R-:W-:Y:S01]  /*2340*/  UIADD3 UR11, UR11, 0xc06, URZ ;  /* 0x00000c060b0b7890 */ /* 0x000fe2000fffe03f */
        /* <DEDUP_REMOVED lines=10> */
[----:B------:R-:W-:Y:S01]  /*23f0*/  BPT.TRAP 0x1 ;  /* 0x000000040000795c */ /* 0x000fe20000300000 */
.L_x_23:
[----:B------:R-:W-:Y:S01]  /*2400*/  ULEA UR10, UR9, UR10, 0x3 ;  /* 0x0000000a090a7291 */ /* 0x000fe2000f8e183f */
[----:B------:R-:W-:-:S03]  /*2410*/  ISETP.GT.U32.AND P1, PT, R18, 0x1, PT ;  /* 0x000000011200780c */ /* 0x000fc60003f24070 */
[----:B------:R-:W-:-:S04]  /*2420*/  UIADD3 UR10, UR10, 0x18, URZ ;  /* 0x000000180a0a7890 */ /* 0x000fc8000fffe03f */
[----:B------:R-:W-:-:S09]  /*2430*/  UPRMT UR10, URZ, 0x654, UR10 ;  /* 0x000006543f0a7896 */ /* 0x000fd2000800000a */
[----:B------:R-:W-:Y:S01]  /*2440*/  SYNCS.ARRIVE.TRANS64.RED.A1T0 RZ, [UR10], RZ ;  /* 0x000000ffffff79a7 */ /* 0x000fe2000810040a */
[----:B------:R-:W-:Y:S05]  /*2450*/  @P1 BRA `(.L_x_24) ;  /* 0x0000000000041947 */ /* 0x000fea0003800000 */
[----:B------:R-:W-:Y:S01]  /*2460*/  BPT.TRAP 0x1 ;  /* 0x000000040000795c */ /* 0x000fe20000300000 */
.L_x_24:
[----:B------:R-:W-:Y:S01]  /*2470*/  UIADD3 UR13, UR13, 0x1, URZ ;  /* 0x000000010d0d7890 */ /* 0x000fe2000fffe03f */
[C---:B------:R-:W-:Y:S01]  /*2480*/  ISETP.GT.AND P1, PT, R0.reuse, 0x1, PT ;  /* 0x000000010000780c */ /* 0x040fe20003f24270 */
[----:B------:R-:W-:Y:S01]  /*2490*/  UIADD3 UR9, UR9, 0x1, URZ ;  /* 0x0000000109097890 */ /* 0x000fe2000fffe03f */
[----:B------:R-:W-:Y:S01]  /*24a0*/  VIADD R0, R0, 0xffffffff ;  /* 0xffffffff00007836 */ /* 0x000fe20000000000 */
[----:B------:R-:W-:Y:S02]  /*24b0*/  UISETP.NE.AND UP0, UPT, UR13, 0x3, UPT ;  /* 0x000000030d00788c */ /* 0x000fe4000bf05270 */
[----:B------:R-:W-:Y:S02]  /*24c0*/  UISETP.NE.AND UP1, UPT, UR9, 0x3, UPT ;  /* 0x000000030900788c */ /* 0x000fe4000bf25270 */
[----:B------:R-:W-:Y:S02]  /*24d0*/  USEL UR4, URZ, 0x1, UP0 ;  /* 0x000000013f047887 */ /* 0x000fe40008000000 */
[----:B------:R-:W-:-:S02]  /*24e0*/  USEL UR13, UR13, URZ, UP0 ;  /* 0x0000003f0d0d7287 */ /* 0x000fc40008000000 */
[----:B------:R-:W-:Y:S02]  /*24f0*/  USEL UR9, UR9, URZ, UP1 ;  /* 0x0000003f09097287 */ /* 0x000fe40008800000 */
[----:B------:R-:W-:Y:S01]  /*2500*/  LOP3.LUT R5, R5, UR4, RZ, 0x3c, !PT ;  /* 0x0000000405057c12 */ /* 0x000fe2000f8e3cff */
[----:B------:R-:W-:Y:S09]  /*2510*/  @P1 BRA `(.L_x_25) ;  /* 0xfffffff400d41947 */ /* 0x000ff2000383ffff */
.L_x_18:
[----:B01----:R-:W0:Y:S02]  /*2520*/  LDC R0, c[0x0][0x28c] ;  /* 0x0000a300ff007b82 */ /* 0x003e240000000800 */
[----:B0-----:R-:W-:-:S13]  /*2530*/  ISETP.GE.AND P1, PT, R0, 0x1, PT ;  /* 0x000000010000780c */ /* 0x001fda0003f26270 */
[----:B------:R-:W-:Y:S05]  /*2540*/  @!P1 BRA `(.L_x_26) ;  /* 0x0000000000409947 */ /* 0x000fea0003800000 */
[----:B------:R-:W-:Y:S05]  /*2550*/  @!P0 BRA `(.L_x_27) ;  /* 0x0000000000048947 */ /* 0x000fea0003800000 */
[----:B------:R-:W-:Y:S01]  /*2560*/  BPT.TRAP 0x1 ;  /* 0x000000040000795c */ /* 0x000fe20000300000 */
.L_x_27:
[----:B------:R-:W0:Y:S01]  /*2570*/  S2UR UR7, SR_CgaCtaId ;  /* 0x00000000000779c3 */ /* 0x000e220000008800 */
[----:B------:R-:W-:Y:S01]  /*2580*/  UIADD3 UR6, UR44, UR42, URZ ;  /* 0x0000002a2c067290 */ /* 0x000fe2000fffe03f */
[----:B------:R-:W-:-:S03]  /*2590*/  ISETP.GT.U32.AND P0, PT, R18, 0x1, PT ;  /* 0x000000011200780c */ /* 0x000fc60003f04070 */
[----:B------:R-:W-:-:S04]  /*25a0*/  UIMAD.WIDE.U32 UR4, UR6, -0x55555555, URZ ;  /* 0xaaaaaaab060478a5 */ /* 0x000fc8000f8e003f */
[----:B------:R-:W-:-:S03]  /*25b0*/  USHF.R.U32.HI UR4, URZ, 0x1, UR5 ;  /* 0x000000013f047899 */ /* 0x000fc60008011605 */
[----:B------:R-:W-:Y:S01]  /*25c0*/  UMOV UR5, 0x400 ;  /* 0x0000040000057882 */ /* 0x000fe20000000000 */
[----:B------:R-:W-:Y:S02]  /*25d0*/  UIMAD UR6, UR4, -0x3, UR6 ;  /* 0xfffffffd040678a4 */ /* 0x000fe4000f8e0206 */
[----:B0-----:R-:W-:-:S04]  /*25e0*/  ULEA UR5, UR7, UR5, 0x18 ;  /* 0x0000000507057291 */ /* 0x001fc8000f8ec03f */
[----:B------:R-:W-:-:S04]  /*25f0*/  ULEA UR6, UR6, UR5, 0x3 ;  /* 0x0000000506067291 */ /* 0x000fc8000f8e183f */
[----:B------:R-:W-:-:S04]  /*2600*/  UIADD3 UR6, UR6, 0x18, URZ ;  /* 0x0000001806067890 */ /* 0x000fc8000fffe03f */
[----:B------:R-:W-:-:S09]  /*2610*/  UPRMT UR6, URZ, 0x654, UR6 ;  /* 0x000006543f067896 */ /* 0x000fd20008000006 */
[----:B------:R-:W-:Y:S01]  /*2620*/  SYNCS.ARRIVE.TRANS64.RED.A1T0 RZ, [UR6], RZ ;  /* 0x000000ffffff79a7 */ /* 0x000fe20008100406 */
[----:B------:R-:W-:Y:S05]  /*2630*/  @P0 BRA `(.L_x_26) ;  /* 0x0000000000040947 */ /* 0x000fea0003800000 */
[----:B------:R-:W-:Y:S01]  /*2640*/  BPT.TRAP 0x1 ;  /* 0x000000040000795c */ /* 0x000fe20000300000 */
.L_x_26:
[----:B------:R-:W-:Y:S01]  /*2650*/  IMAD.SHL.U32 R101, R101, 0x40, RZ ;  /* 0x0000004065657824 */ /* 0x000fe200078e00ff */
[----:B------:R-:W-:Y:S01]  /*2660*/  UIADD3 UR42, UR43, UR42, URZ ;  /* 0x0000002a2b2a7290 */ /* 0x000fe2000fffe03f */
[----:B------:R-:W-:Y:S01]  /*2670*/  SHF.R.S32.HI R9, RZ, 0x1f, R19 ;  /* 0x0000001fff097819 */ /* 0x000fe20000011413 */
[----:B------:R-:W-:Y:S01]  /*2680*/  UISETP.GE.U32.AND UP1, UPT, UR43, 0x3, UPT ;  /* 0x000000032b00788c */ /* 0x000fe2000bf26070 */
[----:B------:R-:W-:Y:S01]  /*2690*/  IMAD.SHL.U32 R3, R113, 0x100, RZ ;  /* 0x0000010071037824 */ /* 0x000fe200078e00ff */
[----:B------:R-:W-:Y:S01]  /*26a0*/  ULDC UR7, c[0x0][0x288] ;  /* 0x0000a20000077ab9 */ /* 0x000fe20000000800 */
[C---:B------:R-:W-:Y:S01]  /*26b0*/  LOP3.LUT R102, R101.reuse, 0x6, R96, 0xf8, !PT ;  /* 0x0000000665667812 */ /* 0x040fe200078ef860 */
[----:B------:R-:W-:Y:S01]  /*26c0*/  UISETP.GT.U32.AND UP0, UPT, UR42, 0x2, UPT ;  /* 0x000000022a00788c */ /* 0x000fe2000bf04070 */
[----:B------:R-:W-:Y:S01]  /*26d0*/  ISETP.GE.AND P0, PT, R101, UR7, PT ;  /* 0x0000000765007c0c */ /* 0x000fe2000bf06270 */
[----:B------:R-:W-:Y:S01]  /*26e0*/  ULDC.64 UR4, c[0x0][0x5d0] ;  /* 0x0001740000047ab9 */ /* 0x000fe20000000a00 */
[--C-:B------:R-:W-:Y:S01]  /*26f0*/  SHF.R.S32.HI R103, RZ, 0x1f, R102.reuse ;  /* 0x0000001fff677819 */ /* 0x100fe20000011466 */
[----:B------:R-:W-:Y:S01]  /*2700*/  ULDC UR10, c[0x0][0x284] ;  /* 0x0000a100000a7ab9 */ /* 0x000fe20000000800 */
[----:B------:R-:W-:Y:S01]  /*2710*/  IMAD R0, R9, UR4, RZ ;  /* 0x0000000409007c24 */ /* 0x000fe2000f8e02ff */
[----:B------:R-:W-:Y:S01]  /*2720*/  UISETP.LT.U32.AND UP0, UPT, UR43, 0x3, UP0 ;  /* 0x000000032b00788c */ /* 0x000fe20008701070 */
[----:B------:R-:W-:Y:S01]  /*2730*/  ISETP.GE.OR P0, PT, R3, UR10, P0 ;  /* 0x0000000a03007c0c */ /* 0x000fe20008706670 */
[----:B------:R-:W-:Y:S01]  /*2740*/  IMAD.WIDE.U32 R4, R19, UR4, R102 ;  /* 0x0000000413047c25 */ /* 0x000fe2000f8e0066 */
[----:B------:R-:W-:Y:S01]  /*2750*/  ULDC.64 UR8, c[0x0][0x5c8] ;  /* 0x0001720000087ab9 */ /* 0x000fe20000000a00 */
[----:B------:R-:W-:-:S02]  /*2760*/  USEL UR6, URZ, 0x1, !UP0 ;  /* 0x000000013f067887 */ /* 0x000fc4000c000000 */
[----:B------:R-:W-:Y:S01]  /*2770*/  IMAD R7, R19, UR5, R0 ;  /* 0x0000000513077c24 */ /* 0x000fe2000f8e0200 */
[----:B------:R-:W-:Y:S01]  /*2780*/  @UP1 UIMAD.WIDE.U32 UR4, UR42, -0x55555555, URZ ;  /* 0xaaaaaaab2a0418a5 */ /* 0x000fe2000f8e003f */
[----:B------:R-:W-:Y:S01]  /*2790*/  IMAD.WIDE R112, R113, 0x100, R22 ;  /* 0x0000010071707825 */ /* 0x000fe200078e0216 */
[----:B------:R-:W-:Y:S02]  /*27a0*/  ULOP3.LUT UR40, UR40, UR6, URZ, 0x3c, !UPT ;  /* 0x0000000628287292 */ /* 0x000fe4000f8e3c3f */
[----:B------:R-:W-:Y:S01]  /*27b0*/  @UP1 USHF.R.U32.HI UR4, URZ, 0x1, UR5 ;  /* 0x000000013f041899 */ /* 0x000fe20008011605 */
[----:B------:R-:W-:Y:S02]  /*27c0*/  IMAD.IADD R5, R5, 0x1, R7 ;  /* 0x0000000105057824 */ /* 0x000fe400078e0207 */
[----:B------:R-:W-:Y:S01]  /*27d0*/  IMAD R7, R113, UR8, RZ ;  /* 0x0000000871077c24 */ /* 0x000fe2000f8e02ff */
[----:B------:R-:W-:Y:S01]  /*27e0*/  @UP1 ULOP3.LUT UR40, UR40, 0x1, UR4, 0x78, !UPT ;  /* 0x0000000128281892 */ /* 0x000fe2000f8e7804 */
[----:B------:R-:W-:-:S04]  /*27f0*/  IMAD.WIDE.U32 R12, R112, UR8, R4 ;  /* 0x00000008700c7c25 */ /* 0x000fc8000f8e0004 */
[----:B------:R-:W-:Y:S02]  /*2800*/  IMAD R7, R112, UR9, R7 ;  /* 0x0000000970077c24 */ /* 0x000fe4000f8e0207 */
[----:B------:R-:W-:Y:S01]  /*2810*/  IMAD.MOV.U32 R0, RZ, RZ, -0x1 ;  /* 0xffffffffff007424 */ /* 0x000fe200078e00ff */
[----:B------:R-:W-:Y:S06]  /*2820*/  @P0 BRA `(.L_x_28) ;  /* 0x0000003c00240947 */ /* 0x000fec0003800000 */
[----:B-----5:R-:W-:Y:S01]  /*2830*/  FSETP.NEU.AND P1, PT, R89, RZ, PT ;  /* 0x000000ff5900720b */ /* 0x020fe20003f2d000 */
[----:B------:R-:W-:Y:S01]  /*2840*/  IMAD.IADD R4, R95, 0x1, -R101 ;  /* 0x000000015f047824 */ /* 0x000fe200078e0a65 */
[----:B------:R-:W-:Y:S01]  /*2850*/  IADD3 R3, R100, -R3, RZ ;  /* 0x8000000364037210 */ /* 0x000fe20007ffe0ff */
[----:B------:R-:W-:Y:S01]  /*2860*/  BSSY B0, `(.L_x_28) ;  /* 0x00003c5000007945 */ /* 0x000fe20003800000 */
[----:B------:R-:W-:Y:S02]  /*2870*/  IMAD.IADD R15, R13, 0x1, R7 ;  /* 0x000000010d0f7824 */ /* 0x000fe400078e0207 */
[----:B------:R-:W-:-:S04]  /*2880*/  ISETP.GT.AND P6, PT, R4, RZ, PT ;  /* 0x000000ff0400720c */ /* 0x000fc80003fc4270 */
[----:B------:R-:W-:-:S03]  /*2890*/  ISETP.GT.AND P0, PT, R3, RZ, P6 ;  /* 0x000000ff0300720c */ /* 0x000fc60003704270 */
[----:B------:R-:W-:Y:S10]  /*28a0*/  @!P1 BRA `(.L_x_29) ;  /* 0x00000028008c9947 */ /* 0x000ff40003800000 */
[----:B------:R-:W0:Y:S01]  /*28b0*/  LDC.64 R106, c[0x0][0x5b8] ;  /* 0x00016e00ff6a7b82 */ /* 0x000e220000000a00 */
[----:B------:R-:W-:-:S07]  /*28c0*/  ULDC.64 UR4, c[0x0][0x5c0] ;  /* 0x0001700000047ab9 */ /* 0x000fce0000000a00 */
[----:B------:R-:W1:Y:S08]  /*28d0*/  LDC.64 R10, c[0x0][0x5b0] ;  /* 0x00016c00ff0a7b82 */ /* 0x000e700000000a00 */
[----:B------:R-:W2:Y:S01]  /*28e0*/  LDC.64 R104, c[0x0][0x5a8] ;  /* 0x00016a00ff687b82 */ /* 0x000ea20000000a00 */
[-C--:B0-----:R-:W-:Y:S02]  /*28f0*/  IMAD R6, R9, R106.reuse, RZ ;  /* 0x0000006a09067224 */ /* 0x081fe400078e02ff */
[----:B------:R-:W-:-:S04]  /*2900*/  IMAD.WIDE.U32 R110, R19, R106, R102 ;  /* 0x0000006a136e7225 */ /* 0x000fc800078e0066 */
[----:B------:R-:W-:Y:S02]  /*2910*/  IMAD R123, R19, R107, R6 ;  /* 0x0000006b137b7224 */ /* 0x000fe400078e0206 */
[-C--:B-1----:R-:W-:Y:S02]  /*2920*/  IMAD R5, R113, R10.reuse, RZ ;  /* 0x0000000a71057224 */ /* 0x082fe400078e02ff */
[----:B------:R-:W-:Y:S02]  /*2930*/  IMAD.IADD R109, R111, 0x1, R123 ;  /* 0x000000016f6d7824 */ /* 0x000fe400078e027b */
[----:B------:R-:W-:Y:S02]  /*2940*/  IMAD.MOV.U32 R108, RZ, RZ, R110 ;  /* 0x000000ffff6c7224 */ /* 0x000fe400078e006e */
[C---:B------:R-:W-:Y:S02]  /*2950*/  IMAD R21, R112.reuse, R11, R5 ;  /* 0x0000000b70157224 */ /* 0x040fe400078e0205 */
[----:B------:R-:W-:-:S04]  /*2960*/  IMAD.WIDE.U32 R6, R112, R10, R108 ;  /* 0x0000000a70067225 */ /* 0x000fc800078e006c */
[----:B------:R-:W-:Y:S01]  /*2970*/  IMAD.IADD R5, R7, 0x1, R21 ;  /* 0x0000000107057824 */ /* 0x000fe200078e0215 */
[----:B--2---:R-:W-:-:S04]  /*2980*/  LEA R8, P1, R6, R104, 0x2 ;  /* 0x0000006806087211 */ /* 0x004fc800078210ff */
[----:B------:R-:W-:-:S05]  /*2990*/  LEA.HI.X R9, R6, R105, R5, 0x2, P1 ;  /* 0x0000006906097211 */ /* 0x000fca00008f1405 */
[----:B------:R0:W2:Y:S01]  /*29a0*/  @P0 LDG.E.LTC128B R20, desc[UR36][R8.64] ;  /* 0x0000002408140981 */ /* 0x0000a2000c1e1920 */
[----:B------:R-:W-:Y:S01]  /*29b0*/  IMAD.WIDE.U32 R6, R112, R10, R102 ;  /* 0x0000000a70067225 */ /* 0x000fe200078e0066 */
[----:B------:R-:W-:Y:S01]  /*29c0*/  ISETP.GT.AND P5, PT, R4, 0x1, PT ;  /* 0x000000010400780c */ /* 0x000fe20003fa4270 */
[----:B------:R-:W-:Y:S01]  /*29d0*/  BSSY B1, `(.L_x_30) ;  /* 0x0000017000017945 */ /* 0x000fe20003800000 */
[----:B------:R-:W-:Y:S01]  /*29e0*/  LEA R14, P1, R12, UR4, 0x2 ;  /* 0x000000040c0e7c11 */ /* 0x000fe2000f8210ff */
[----:B------:R-:W-:Y:S01]  /*29f0*/  IMAD.IADD R7, R21, 0x1, R7 ;  /* 0x0000000115077824 */ /* 0x000fe200078e0207 */
[C---:B------:R-:W-:Y:S01]  /*2a00*/  SHF.L.U64.HI R115, R10.reuse, 0x3, R11 ;  /* 0x000000030a737819 */ /* 0x040fe2000001020b */
[----:B------:R-:W-:Y:S01]  /*2a10*/  IMAD.SHL.U32 R114, R10, 0x8, RZ ;  /* 0x000000080a727824 */ /* 0x000fe200078e00ff */
[----:B------:R-:W-:Y:S01]  /*2a20*/  ISETP.GT.AND P3, PT, R3, RZ, P5 ;  /* 0x000000ff0300720c */ /* 0x000fe20002f64270 */
[----:B------:R-:W-:Y:S01]  /*2a30*/  IMAD.WIDE.U32 R6, R19, R106, R6 ;  /* 0x0000006a13067225 */ /* 0x000fe200078e0006 */
[----:B------:R-:W-:-:S02]  /*2a40*/  LEA.HI.X R15, R12, UR5, R15, 0x2, P1 ;  /* 0x000000050c0f7c11 */ /* 0x000fc400088f140f */
[----:B------:R-:W-:Y:S01]  /*2a50*/  P2R R117, PR, RZ, 0x20 ;  /* 0x00000020ff757803 */ /* 0x000fe20000000000 */
[----:B------:R-:W-:Y:S01]  /*2a60*/  IMAD.IADD R7, R123, 0x1, R7 ;  /* 0x000000017b077824 */ /* 0x000fe200078e0207 */
[----:B0-----:R-:W-:Y:S01]  /*2a70*/  LEA R8, P1, R6, R104, 0x2 ;  /* 0x0000006806087211 */ /* 0x001fe200078210ff */
[----:B------:R-:W-:-:S03]  /*2a80*/  IMAD.WIDE.U32 R12, R112, R10, R114 ;  /* 0x0000000a700c7225 */ /* 0x000fc600078e0072 */
[----:B------:R-:W-:Y:S02]  /*2a90*/  LEA.HI.X R9, R6, R105, R7, 0x2, P1 ;  /* 0x0000006906097211 */ /* 0x000fe400008f1407 */
[----:B------:R-:W-:Y:S01]  /*2aa0*/  IADD3 R21, R21, R13, RZ ;  /* 0x0000000d15157210 */ /* 0x000fe20007ffe0ff */
[----:B--2---:R-:W-:-:S04]  /*2ab0*/  FMUL R5, R20, R89 ;  /* 0x0000005914057220 */ /* 0x004fc80000400000 */
[----:B------:R-:W-:Y:S01]  /*2ac0*/  FFMA R101, R56, R88, R5 ;  /* 0x0000005838657223 */ /* 0x000fe20000000005 */
[----:B------:R-:W-:-:S04]  /*2ad0*/  IADD3 R5, P1, R110, R12, RZ ;  /* 0x0000000c6e057210 */ /* 0x000fc80007f3e0ff */
[----:B------:R0:W-:Y:S01]  /*2ae0*/  @P0 STG.E desc[UR36][R14.64], R101 ;  /* 0x000000650e000986 */ /* 0x0001e2000c101924 */
[----:B------:R-:W-:Y:S01]  /*2af0*/  ISETP.GT.AND P0, PT, R3, 0x8, P6 ;  /* 0x000000080300780c */ /* 0x000fe20003704270 */
[----:B------:R-:W-:Y:S01]  /*2b00*/  IMAD.X R118, R21, 0x1, R109, P1 ;  /* 0x0000000115767824 */ /* 0x000fe200008e066d */
[----:B------:R-:W-:Y:S01]  /*2b10*/  LEA R6, P2, R5, R104, 0x2 ;  /* 0x0000006805067211 */ /* 0x000fe200078410ff */
[----:B------:R-:W-:-:S12]  /*2b20*/  @!P3 BRA `(.L_x_31) ;  /* 0x000000000004b947 */ /* 0x000fd80003800000 */
[----:B------:R1:W5:Y:S02]  /*2b30*/  LDG.E.LTC128B R20, desc[UR36][R8.64+0x4] ;  /* 0x0000042408147981 */ /* 0x000364000c1e1920 */
.L_x_31:
[----:B------:R-:W-:Y:S05]  /*2b40*/  BSYNC B1 ;  /* 0x0000000000017941 */ /* 0x000fea0003800000 */
.L_x_30:
[----:B-----5:R-:W-:Y:S01]  /*2b50*/  FMUL R56, R20, R89 ;  /* 0x0000005914387220 */ /* 0x020fe20000400000 */
[----:B------:R-:W-:Y:S01]  /*2b60*/  LEA.HI.X R7, R5, R105, R118, 0x2, P2 ;  /* 0x0000006905077211 */ /* 0x000fe200010f1476 */
[----:B------:R-:W-:Y:S02]  /*2b70*/  IMAD.MOV.U32 R118, RZ, RZ, R20 ;  /* 0x000000ffff767224 */ /* 0x000fe400078e0014 */
[----:B0-----:R-:W-:-:S05]  /*2b80*/  FFMA R101, R57, R88, R56 ;  /* 0x0000005839657223 */ /* 0x001fca0000000038 */
[----:B------:R0:W-:Y:S04]  /*2b90*/  @P3 STG.E desc[UR36][R14.64+0x4], R101 ;  /* 0x000004650e003986 */ /* 0x0001e8000c101924 */
[----:B------:R-:W2:Y:S01]  /*2ba0*/  @P0 LDG.E.LTC128B R118, desc[UR36][R6.64] ;  /* 0x0000002406760981 */ /* 0x000ea2000c1e1920 */
[----:B------:R-:W-:Y:S01]  /*2bb0*/  IADD3 R56, P1, R102, R12, RZ ;  /* 0x0000000c66387210 */ /* 0x000fe20007f3e0ff */
[C---:B------:R-:W-:Y:S01]  /*2bc0*/  IMAD.SHL.U32 R107, R90.reuse, 0x4, RZ ;  /* 0x000000045a6b7824 */ /* 0x040fe200078e00ff */
[----:B------:R-:W-:Y:S01]  /*2bd0*/  SHF.L.U64.HI R121, R90, 0x2, R93 ;  /* 0x000000025a797819 */ /* 0x000fe2000001025d */
[----:B------:R-:W-:Y:S01]  /*2be0*/  BSSY B1, `(.L_x_32) ;  /* 0x0000013000017945 */ /* 0x000fe20003800000 */
[----:B------:R-:W-:Y:S01]  /*2bf0*/  ISETP.GT.AND P4, PT, R4, 0x8, PT ;  /* 0x000000080400780c */ /* 0x000fe20003f84270 */
[----:B------:R-:W-:Y:S01]  /*2c00*/  IMAD.X R57, R103, 0x1, R21, P1 ;  /* 0x0000000167397824 */ /* 0x000fe200008e0615 */
[----:B------:R-:W-:Y:S01]  /*2c10*/  IADD3 R20, P1, R107, R14, RZ ;  /* 0x0000000e6b147210 */ /* 0x000fe20007f3e0ff */
[----:B0-----:R-:W-:Y:S01]  /*2c20*/  IMAD.SHL.U32 R101, R91, 0x4, RZ ;  /* 0x000000045b657824 */ /* 0x001fe200078e00ff */
[----:B------:R-:W-:Y:S01]  /*2c30*/  P2R R119, PR, RZ, 0x10 ;  /* 0x00000010ff777803 */ /* 0x000fe20000000000 */
[----:B------:R-:W-:-:S04]  /*2c40*/  IMAD.WIDE.U32 R56, R19, R106, R56 ;  /* 0x0000006a13387225 */ /* 0x000fc800078e0038 */
[----:B------:R-:W-:Y:S01]  /*2c50*/  IMAD.X R21, R121, 0x1, R15, P1 ;  /* 0x0000000179157824 */ /* 0x000fe200008e060f */
[----:B------:R-:W-:Y:S01]  /*2c60*/  ISETP.GT.AND P1, PT, R3, 0x8, P5 ;  /* 0x000000080300780c */ /* 0x000fe20002f24270 */
[----:B------:R-:W-:Y:S01]  /*2c70*/  IMAD.IADD R13, R123, 0x1, R57 ;  /* 0x000000017b0d7824 */ /* 0x000fe200078e0239 */
[----:B------:R-:W-:-:S04]  /*2c80*/  LEA R12, P2, R56, R104, 0x2 ;  /* 0x00000068380c7211 */ /* 0x000fc800078410ff */
[----:B------:R-:W-:Y:S01]  /*2c90*/  LEA.HI.X R13, R56, R105, R13, 0x2, P2 ;  /* 0x00000069380d7211 */ /* 0x000fe200010f140d */
[----:B--2---:R-:W-:-:S04]  /*2ca0*/  FMUL R5, R118, R89 ;  /* 0x0000005976057220 */ /* 0x004fc80000400000 */
[----:B------:R-:W-:Y:S01]  /*2cb0*/  FFMA R57, R58, R88, R5 ;  /* 0x000000583a397223 */ /* 0x000fe20000000005 */
[----:B------:R-:W-:-:S04]  /*2cc0*/  SHF.L.U64.HI R5, R91, 0x2, R92 ;  /* 0x000000025b057819 */ /* 0x000fc8000001025c */
[----:B------:R0:W-:Y:S01]  /*2cd0*/  @P0 STG.E desc[UR36][R20.64], R57 ;  /* 0x0000003914000986 */ /* 0x0001e2000c101924 */
[----:B------:R-:W-:Y:S01]  /*2ce0*/  IADD3 R6, P0, P2, R101, R14, R107 ;  /* 0x0000000e65067210 */ /* 0x000fe20007a1e06b */
[----:B------:R-:W-:-:S12]  /*2cf0*/  @!P1 BRA `(.L_x_33) ;  /* 0x0000000000049947 */ /* 0x000fd80003800000 */
[----:B------:R2:W5:Y:S02]  /*2d00*/  LDG.E.LTC128B R118, desc[UR36][R12.64+0x4] ;  /* 0x000004240c767981 */ /* 0x000564000c1e1920 */
.L_x_33:
[----:B------:R-:W-:Y:S05]  /*2d10*/  BSYNC B1 ;  /* 0x0000000000017941 */ /* 0x000fea0003800000 */
.L_x_32:
[----:B-----5:R-:W-:Y:S01]  /*2d20*/  FMUL R56, R118, R89 ;  /* 0x0000005976387220 */ /* 0x020fe20000400000 */
[----:B------:R-:W-:Y:S01]  /*2d30*/  IADD3.X R7, R5, R15, R121, P0, P2 ;  /* 0x0000000f05077210 */ /* 0x000fe200007e4479 */
[----:B------:R-:W-:Y:S01]  /*2d40*/  BSSY B1, `(.L_x_34) ;  /* 0x0000008000017945 */ /* 0x000fe20003800000 */
[----:B------:R-:W-:Y:S01]  /*2d50*/  ISETP.GT.AND P0, PT, R3, RZ, P4 ;  /* 0x000000ff0300720c */ /* 0x000fe20002704270 */
[----:B------:R-:W-:Y:S01]  /*2d60*/  FFMA R59, R59, R88, R56 ;  /* 0x000000583b3b7223 */ /* 0x000fe20000000038 */
[----:B------:R-:W-:-:S04]  /*2d70*/  ISETP.GT.AND P3, PT, R4, 0x9, PT ;  /* 0x000000090400780c */ /* 0x000fc80003f64270 */
[----:B------:R3:W-:Y:S01]  /*2d80*/  @P1 STG.E desc[UR36][R20.64+0x4], R59 ;  /* 0x0000043b14001986 */ /* 0x0007e2000c101924 */
[----:B------:R-:W-:-:S06]  /*2d90*/  P2R R120, PR, RZ, 0x8 ;  /* 0x00000008ff787803 */ /* 0x000fcc0000000000 */
[----:B------:R-:W-:Y:S05]  /*2da0*/  @!P0 BRA `(.L_x_35) ;  /* 0x0000000000048947 */ /* 0x000fea0003800000 */
[----:B------:R4:W5:Y:S02]  /*2db0*/  LDG.E.LTC128B R118, desc[UR36][R8.64+0x20] ;  /* 0x0000202408767981 */ /* 0x000964000c1e1920 */
.L_x_35:
[----:B------:R-:W-:Y:S05]  /*2dc0*/  BSYNC B1 ;  /* 0x0000000000017941 */ /* 0x000fea0003800000 */
.L_x_34:
[----:B0----5:R-:W-:Y:S01]  /*2dd0*/  FMUL R57, R118, R89 ;  /* 0x0000005976397220 */ /* 0x021fe20000400000 */
[----:B------:R-:W-:Y:S01]  /*2de0*/  ISETP.GT.AND P1, PT, R3, RZ, P3 ;  /* 0x000000ff0300720c */ /* 0x000fe20001f24270 */
[----:B------:R-:W-:Y:S02]  /*2df0*/  BSSY B1, `(.L_x_36) ;  /* 0x0000005000017945 */ /* 0x000fe40003800000 */
[----:B------:R-:W-:-:S05]  /*2e00*/  FFMA R57, R60, R88, R57 ;  /* 0x000000583c397223 */ /* 0x000fca0000000039 */
[----:B------:R0:W-:Y:S05]  /*2e10*/  @P0 STG.E desc[UR36][R14.64+0x20], R57 ;  /* 0x000020390e000986 */ /* 0x0001ea000c101924 */
[----:B------:R-:W-:Y:S05]  /*2e20*/  @!P1 BRA `(.L_x_37) ;  /* 0x0000000000049947 */ /* 0x000fea0003800000 */
[----:B------:R0:W5:Y:S02]  /*2e30*/  LDG.E.LTC128B R118, desc[UR36][R8.64+0x24] ;  /* 0x0000242408767981 */ /* 0x000164000c1e1920 */
.L_x_37:
[----:B------:R-:W-:Y:S05]  /*2e40*/  BSYNC B1 ;  /* 0x0000000000017941 */ /* 0x000fea0003800000 */
.L_x_36:
[----:B-----5:R-:W-:Y:S01]  /*2e50*/  FMUL R56, R118, R89 ;  /* 0x0000005976387220 */ /* 0x020fe20000400000 */
[----:B------:R-:W-:Y:S01]  /*2e60*/  ISETP.GT.AND P0, PT, R3, 0x8, P4 ;  /* 0x000000080300780c */ /* 0x000fe20002704270 */
[----:B------:R-:W-:Y:S02]  /*2e70*/  BSSY B1, `(.L_x_38) ;  /* 0x0000005000017945 */ /* 0x000fe40003800000 */
[----:B------:R-:W-:-:S05]  /*2e80*/  FFMA R61, R61, R88, R56 ;  /* 0x000000583d3d7223 */ /* 0x000fca0000000038 */
[----:B------:R0:W-:Y:S05]  /*2e90*/  @P1 STG.E desc[UR36][R14.64+0x24], R61 ;  /* 0x0000243d0e001986 */ /* 0x0001ea000c101924 */
[----:B------:R-:W-:Y:S05]  /*2ea0*/  @!P0 BRA `(.L_x_39) ;  /* 0x0000000000048947 */ /* 0x000fea0003800000 */
[----:B------:R0:W5:Y:S02]  /*2eb0*/  LDG.E.LTC128B R118, desc[UR36][R12.64+0x20] ;  /* 0x000020240c767981 */ /* 0x000164000c1e1920 */
.L_x_39:
[----:B------:R-:W-:Y:S05]  /*2ec0*/  BSYNC B1 ;  /* 0x0000000000017941 */ /* 0x000fea0003800000 */
.L_x_38:
[----:B0----5:R-:W-:Y:S01]  /*2ed0*/  FMUL R57, R118, R89 ;  /* 0x0000005976397220 */ /* 0x021fe20000400000 */
[----:B------:R-:W-:Y:S01]  /*2ee0*/  ISETP.GT.AND P1, PT, R3, 0x8, P3 ;  /* 0x000000080300780c */ /* 0x000fe20001f24270 */
[----:B------:R-:W-:Y:S02]  /*2ef0*/  BSSY B1, `(.L_x_40) ;  /* 0x0000005000017945 */ /* 0x000fe40003800000 */
[----:B------:R-:W-:-:S05]  /*2f00*/  FFMA R57, R62, R88, R57 ;  /* 0x000000583e397223 */ /* 0x000fca0000000039 */
[----:B------:R0:W-:Y:S05]  /*2f10*/  @P0 STG.E desc[UR36][R20.64+0x20], R57 ;  /* 0x0000203914000986 */ /* 0x0001ea000c101924 */
[----:B------:R-:W-:Y:S05]  /*2f20*/  @!P1 BRA `(.L_x_41) ;  /* 0x0000000000049947 */ /* 0x000fea0003800000 */
[----:B------:R0:W5:Y:S02]  /*2f30*/  LDG.E.LTC128B R118, desc[UR36][R12.64+0x24] ;  /* 0x000024240c767981 */ /* 0x000164000c1e1920 */
.L_x_41:
[----:B------:R-:W-:Y:S05]  /*2f40*/  BSYNC B1 ;  /* 0x0000000000017941 */ /* 0x000fea0003800000 */
.L_x_40:
[----:B-----5:R-:W-:Y:S01]  /*2f50*/  FMUL R56, R118, R89 ;  /* 0x0000005976387220 */ /* 0x020fe20000400000 */
[----:B------:R-:W-:Y:S01]  /*2f60*/  IADD3 R121, P0, R112, 0x80, RZ ;  /* 0x0000008070797810 */ /* 0x000fe20007f1e0ff */
[----:B------:R-:W-:Y:S01]  /*2f70*/  BSSY B1, `(.L_x_42) ;  /* 0x000000c000017945 */ /* 0x000fe20003800000 */
[----:B------:R-:W-:Y:S01]  /*2f80*/  ISETP.GT.AND P2, PT, R4, 0x10, PT ;  /* 0x000000100400780c */ /* 0x000fe20003f44270 */
[----:B0-----:R-:W-:Y:S01]  /*2f90*/  FFMA R57, R63, R88, R56 ;  /* 0x000000583f397223 */ /* 0x001fe20000000038 */
[----:B------:R-:W-:Y:S01]  /*2fa0*/  IADD3.X R113, RZ, R113, RZ, P0, !PT ;  /* 0x00000071ff717210 */ /* 0x000fe200007fe4ff */
[-C--:B---3--:R-:W-:Y:S01]  /*2fb0*/  IMAD.WIDE.U32 R58, R121, R10.reuse, R102 ;  /* 0x0000000a793a7225 */ /* 0x088fe200078e0066 */
[----:B------:R-:W-:Y:S02]  /*2fc0*/  ISETP.GT.AND P0, PT, R3, RZ, P2 ;  /* 0x000000ff0300720c */ /* 0x000fe40001704270 */
[----:B------:R0:W-:Y:S01]  /*2fd0*/  @P1 STG.E desc[UR36][R20.64+0x24], R57 ;  /* 0x0000243914001986 */ /* 0x0001e2000c101924 */
[----:B------:R-:W-:Y:S01]  /*2fe0*/  IMAD R56, R113, R10, RZ ;  /* 0x0000000a71387224 */ /* 0x000fe200078e02ff */
[----:B------:R-:W-:-:S03]  /*2ff0*/  P2R R112, PR, RZ, 0x4 ;  /* 0x00000004ff707803 */ /* 0x000fc60000000000 */
[----:B------:R-:W-:-:S06]  /*3000*/  IMAD R63, R121, R11, R56 ;  /* 0x0000000b793f7224 */ /* 0x000fcc00078e0238 */
[----:B------:R-:W-:Y:S05]  /*3010*/  @!P0 BRA `(.L_x_43) ;  /* 0x0000000000048947 */ /* 0x000fea0003800000 */
[----:B------:R3:W5:Y:S02]  /*3020*/  LDG.E.LTC128B R118, desc[UR36][R8.64+0x40] ;  /* 0x0000402408767981 */ /* 0x000764000c1e1920 */
.L_x_43:
[----:B------:R-:W-:Y:S05]  /*3030*/  BSYNC B1 ;  /* 0x0000000000017941 */ /* 0x000fea0003800000 */
.L_x_42:
[----:B-----5:R-:W-:Y:S01]  /*3040*/  FMUL R11, R118, R89 ;  /* 0x00000059760b7220 */ /* 0x020fe20000400000 */
[----:B------:R-:W-:Y:S01]  /*3050*/  IMAD.IADD R59, R63, 0x1, R59 ;  /* 0x000000013f3b7824 */ /* 0x000fe200078e023b */
[----:B------:R-:W-:Y:S01]  /*3060*/  ISETP.GT.AND P1, PT, R4, 0x11, PT ;  /* 0x000000110400780c */ /* 0x000fe20003f24270 */
[----:B0-----:R-:W-:-:S04]  /*3070*/  IMAD.WIDE.U32 R56, R121, R10, R108 ;  /* 0x0000000a79387225 */ /* 0x001fc800078e006c */
[----:B------:R-:W-:Y:S01]  /*3080*/  FFMA R107, R64, R88, R11 ;  /* 0x00000058406b7223 */ /* 0x000fe2000000000b */
[----:B------:R-:W-:Y:S01]  /*3090*/  BSSY B1, `(.L_x_44) ;  /* 0x0000019000017945 */ /* 0x000fe20003800000 */
[----:B------:R-:W-:-:S03]  /*30a0*/  IMAD.WIDE.U32 R60, R19, R106, R58 ;  /* 0x0000006a133c7225 */ /* 0x000fc600078e003a */
[----:B------:R0:W-:Y:S01]  /*30b0*/  @P0 STG.E desc[UR36][R14.64+0x40], R107 ;  /* 0x0000406b0e000986 */ /* 0x0001e2000c101924 */
[----:B------:R-:W-:Y:S01]  /*30c0*/  LEA R58, P0, R56, R104, 0x2 ;  /* 0x00000068383a7211 */ /* 0x000fe200078010ff */
[----:B------:R-:W-:Y:S02]  /*30d0*/  IMAD.IADD R11, R57, 0x1, R63 ;  /* 0x00000001390b7824 */ /* 0x000fe400078e023f */
[----:B------:R-:W-:-:S03]  /*30e0*/  IMAD.WIDE.U32 R114, R121, R10, R114 ;  /* 0x0000000a79727225 */ /* 0x000fc600078e0072 */
[----:B------:R-:W-:Y:S01]  /*30f0*/  LEA.HI.X R59, R56, R105, R11, 0x2, P0 ;  /* 0x00000069383b7211 */ /* 0x000fe200000f140b */
[----:B------:R-:W-:Y:S01]  /*3100*/  IMAD.IADD R11, R123, 0x1, R61 ;  /* 0x000000017b0b7824 */ /* 0x000fe200078e023d */
[----:B------:R-:W-:Y:S01]  /*3110*/  LEA R10, P0, R60, R104, 0x2 ;  /* 0x000000683c0a7211 */ /* 0x000fe200078010ff */
[----:B------:R-:W-:-:S03]  /*3120*/  IMAD.IADD R63, R63, 0x1, R115 ;  /* 0x000000013f3f7824 */ /* 0x000fc600078e0273 */
[----:B------:R-:W-:Y:S02]  /*3130*/  LEA.HI.X R11, R60, R105, R11, 0x2, P0 ;  /* 0x000000693c0b7211 */ /* 0x000fe400000f140b */
[----:B------:R-:W-:-:S05]  /*3140*/  IADD3 R110, P0, R110, R114, RZ ;  /* 0x000000726e6e7210 */ /* 0x000fca0007f1e0ff */
[----:B------:R-:W-:Y:S01]  /*3150*/  IMAD.X R108, R63, 0x1, R109, P0 ;  /* 0x000000013f6c7824 */ /* 0x000fe200000e066d */
[----:B------:R-:W-:-:S05]  /*3160*/  IADD3 R56, P0, R102, R114, RZ ;  /* 0x0000007266387210 */ /* 0x000fca0007f1e0ff */
[----:B------:R-:W-:Y:S01]  /*3170*/  IMAD.X R57, R103, 0x1, R63, P0 ;  /* 0x0000000167397824 */ /* 0x000fe200000e063f */
[C---:B------:R-:W-:Y:S02]  /*3180*/  LEA R60, P0, R110.reuse, R104, 0x2 ;  /* 0x000000686e3c7211 */ /* 0x040fe400078010ff */
[----:B------:R-:W-:Y:S01]  /*3190*/  P2R R103, PR, RZ, 0x2 ;  /* 0x00000002ff677803 */ /* 0x000fe20000000000 */
[----:B0-----:R-:W-:Y:S01]  /*31a0*/  IMAD.WIDE.U32 R106, R19, R106, R56 ;  /* 0x0000006a136a7225 */ /* 0x001fe200078e0038 */
[----:B------:R-:W-:-:S03]  /*31b0*/  LEA.HI.X R61, R110, R105, R108, 0x2, P0 ;  /* 0x000000696e3d7211 */ /* 0x000fc600000f146c */
[----:B------:R-:W-:Y:S01]  /*31c0*/  IMAD.IADD R19, R123, 0x1, R107 ;  /* 0x000000017b137824 */ /* 0x000fe200078e026b */
[----:B------:R-:W-:-:S04]  /*31d0*/  LEA R56, P0, R106, R104, 0x2 ;  /* 0x000000686a387211 */ /* 0x000fc800078010ff */
[----:B------:R-:W-:Y:S02]  /*31e0*/  LEA.HI.X R57, R106, R105, R19, 0x2, P0 ;  /* 0x000000696a397211 */ /* 0x000fe400000f1413 */
[----:B------:R-:W-:-:S13]  /*31f0*/  ISETP.GT.AND P0, PT, R3, RZ, P1 ;  /* 0x000000ff0300720c */ /* 0x000fda0000f04270 */
[----:B------:R-:W-:Y:S05]  /*3200*/  @!P0 BRA `(.L_x_45) ;  /* 0x0000000000048947 */ /* 0x000fea0003800000 */
[----:B------:R0:W5:Y:S02]  /*3210*/  LDG.E.LTC128B R118, desc[UR36][R8.64+0x44] ;  /* 0x0000442408767981 */ /* 0x000164000c1e1920 */
.L_x_45:
[----:B------:R-:W-:Y:S05]  /*3220*/  BSYNC B1 ;  /* 0x0000000000017941 */ /* 0x000fea0003800000 */
.L_x_44:
[----:B-----5:R-:W-:Y:S01]  /*3230*/  FMUL R62, R118, R89 ;  /* 0x00000059763e7220 */ /* 0x020fe20000400000 */
[----:B------:R-:W-:Y:S03]  /*3240*/  BSSY B1, `(.L_x_46) ;  /* 0x0000006000017945 */ /* 0x000fe60003800000 */
[----:B------:R-:W-:-:S05]  /*3250*/  FFMA R65, R65, R88, R62 ;  /* 0x0000005841417223 */ /* 0x000fca000000003e */
[----:B------:R0:W-:Y:S01]  /*3260*/  @P0 STG.E desc[UR36][R14.64+0x44], R65 ;  /* 0x000044410e000986 */ /* 0x0001e2000c101924 */
[----:B------:R-:W-:-:S13]  /*3270*/  ISETP.GT.AND P0, PT, R3, 0x8, P2 ;  /* 0x000000080300780c */ /* 0x000fda0001704270 */
[----:B0-----:R-:W-:Y:S05]  /*3280*/  @!P0 BRA `(.L_x_47) ;  /* 0x0000000000048947 */ /* 0x001fea0003800000 */
[----:B------:R0:W5:Y:S02]  /*3290*/  LDG.E.LTC128B R118, desc[UR36][R12.64+0x40] ;  /* 0x000040240c767981 */ /* 0x000164000c1e1920 */
.L_x_47:
[----:B------:R-:W-:Y:S05]  /*32a0*/  BSYNC B1 ;  /* 0x0000000000017941 */ /* 0x000fea0003800000 */
.L_x_46:
[----:B-----5:R-:W-:Y:S01]  /*32b0*/  FMUL R19, R118, R89 ;  /* 0x0000005976137220 */ /* 0x020fe20000400000 */
[----:B------:R-:W-:Y:S03]  /*32c0*/  BSSY B1, `(.L_x_48) ;  /* 0x0000006000017945 */ /* 0x000fe60003800000 */
[----:B------:R-:W-:-:S05]  /*32d0*/  FFMA R19, R66, R88, R19 ;  /* 0x0000005842137223 */ /* 0x000fca0000000013 */
[----:B------:R0:W-:Y:S01]  /*32e0*/  @P0 STG.E desc[UR36][R20.64+0x40], R19 ;  /* 0x0000401314000986 */ /* 0x0001e2000c101924 */
[----:B------:R-:W-:-:S13]  /*32f0*/  ISETP.GT.AND P0, PT, R3, 0x8, P1 ;  /* 0x000000080300780c */ /* 0x000fda0000f04270 */
[----:B0-----:R-:W-:Y:S05]  /*3300*/  @!P0 BRA `(.L_x_49) ;  /* 0x0000000000048947 */ /* 0x001fea0003800000 */
[----:B------:R0:W5:Y:S02]  /*3310*/  LDG.E.LTC128B R118, desc[UR36][R12.64+0x44] ;  /* 0x000044240c767981 */ /* 0x000164000c1e1920 */
.L_x_49:
[----:B------:R-:W-:Y:S05]  /*3320*/  BSYNC B1 ;  /* 0x0000000000017941 */ /* 0x000fea0003800000 */
.L_x_48:
[----:B-----5:R-:W-:Y:S01]  /*3330*/  FMUL R62, R118, R89 ;  /* 0x00000059763e7220 */ /* 0x020fe20000400000 */
[----:B------:R-:W-:Y:S01]  /*3340*/  ISETP.GT.AND P2, PT, R4, 0x18, PT ;  /* 0x000000180400780c */ /* 0x000fe20003f44270 */
[----:B------:R-:W-:Y:S02]  /*3350*/  BSSY B1, `(.L_x_50) ;  /* 0x0000007000017945 */ /* 0x000fe40003800000 */
[----:B------:R-:W-:Y:S01]  /*3360*/  FFMA R67, R67, R88, R62 ;  /* 0x0000005843437223 */ /* 0x000fe2000000003e */
[----:B------:R-:W-:-:S04]  /*3370*/  P2R R102, PR, RZ, 0x4 ;  /* 0x00000004ff667803 */ /* 0x000fc80000000000 */
[----:B------:R0:W-:Y:S01]  /*3380*/  @P0 STG.E desc[UR36][R20.64+0x44], R67 ;  /* 0x0000444314000986 */ /* 0x0001e2000c101924 */
[----:B------:R-:W-:-:S13]  /*3390*/  ISETP.GT.AND P0, PT, R3, RZ, P2 ;  /* 0x000000ff0300720c */ /* 0x000fda0001704270 */
[----:B0-----:R-:W-:Y:S05]  /*33a0*/  @!P0 BRA `(.L_x_51) ;  /* 0x0000000000048947 */ /* 0x001fea0003800000 */
[----:B------:R0:W5:Y:S02]  /*33b0*/  LDG.E.LTC128B R118, desc[UR36][R8.64+0x60] ;  /* 0x0000602408767981 */ /* 0x000164000c1e1920 */
.L_x_51:
[----:B------:R-:W-:Y:S05]  /*33c0*/  BSYNC B1 ;  /* 0x0000000000017941 */ /* 0x000fea0003800000 */
.L_x_50:
        /* <DEDUP_REMOVED lines=9> */
.L_x_53:
[----:B------:R-:W-:Y:S05]  /*3460*/  BSYNC B1 ;  /* 0x0000000000017941 */ /* 0x000fea0003800000 */
.L_x_52:
[----:B-----5:R-:W-:Y:S01]  /*3470*/  FMUL R62, R118, R89 ;  /* 0x00000059763e7220 */ /* 0x020fe20000400000 */
[----:B------:R-:W-:Y:S03]  /*3480*/  BSSY B1, `(.L_x_54) ;  /* 0x0000006000017945 */ /* 0x000fe60003800000 */
[----:B------:R-:W-:-:S05]  /*3490*/  FFMA R69, R69, R88, R62 ;  /* 0x0000005845457223 */ /* 0x000fca000000003e */
[----:B------:R0:W-:Y:S01]  /*34a0*/  @P0 STG.E desc[UR36][R14.64+0x64], R69 ;  /* 0x000064450e000986 */ /* 0x0001e2000c101924 */
[----:B------:R-:W-:-:S13]  /*34b0*/  ISETP.GT.AND P0, PT, R3, 0x8, P2 ;  /* 0x000000080300780c */ /* 0x000fda0001704270 */
[----:B0-----:R-:W-:Y:S05]  /*34c0*/  @!P0 BRA `(.L_x_55) ;  /* 0x0000000000048947 */ /* 0x001fea0003800000 */
[----:B------:R0:W5:Y:S02]  /*34d0*/  LDG.E.LTC128B R118, desc[UR36][R12.64+0x60] ;  /* 0x000060240c767981 */ /* 0x000164000c1e1920 */
.L_x_55:
[----:B------:R-:W-:Y:S05]  /*34e0*/  BSYNC B1 ;  /* 0x0000000000017941 */ /* 0x000fea0003800000 */
.L_x_54:
[----:B-----5:R-:W-:Y:S01]  /*34f0*/  FMUL R19, R118, R89 ;  /* 0x0000005976137220 */ /* 0x020fe20000400000 */
[----:B------:R-:W-:Y:S03]  /*3500*/  BSSY B1, `(.L_x_56) ;  /* 0x0000006000017945 */ /* 0x000fe60003800000 */
[----:B------:R-:W-:-:S05]  /*3510*/  FFMA R19, R70, R88, R19 ;  /* 0x0000005846137223 */ /* 0x000fca0000000013 */
[----:B------:R0:W-:Y:S01]  /*3520*/  @P0 STG.E desc[UR36][R20.64+0x60], R19 ;  /* 0x0000601314000986 */ /* 0x0001e2000c101924 */
[----:B------:R-:W-:-:S13]  /*3530*/  ISETP.GT.AND P0, PT, R3, 0x8, P1 ;  /* 0x000000080300780c */ /* 0x000fda0000f04270 */
[----:B0-----:R-:W-:Y:S05]  /*3540*/  @!P0 BRA `(.L_x_57) ;  /* 0x0000000000048947 */ /* 0x001fea0003800000 */
[----:B------:R0:W5:Y:S02]  /*3550*/  LDG.E.LTC128B R118, desc[UR36][R12.64+0x64] ;  /* 0x000064240c767981 */ /* 0x000164000c1e1920 */
.L_x_57:
[----:B------:R-:W-:Y:S05]  /*3560*/  BSYNC B1 ;  /* 0x0000000000017941 */ /* 0x000fea0003800000 */
.L_x_56:
        /* <DEDUP_REMOVED lines=9> */
.L_x_59:
[----:B------:R-:W-:Y:S05]  /*3600*/  BSYNC B1 ;  /* 0x0000000000017941 */ /* 0x000fea0003800000 */
.L_x_58:
        /* <DEDUP_REMOVED lines=9> */
.L_x_61:
[----:B------:R-:W-:Y:S05]  /*36a0*/  BSYNC B1 ;  /* 0x0000000000017941 */ /* 0x000fea0003800000 */
.L_x_60:
[----:B-----5:R-:W-:Y:S01]  /*36b0*/  FMUL R62, R118, R89 ;  /* 0x00000059763e7220 */ /* 0x020fe20000400000 */
[----:B------:R-:W-:Y:S03]  /*36c0*/  BSSY B1, `(.L_x_62) ;  /* 0x0000006000017945 */ /* 0x000fe60003800000 */
[----:B------:R-:W-:-:S05]  /*36d0*/  FFMA R73, R73, R88, R62 ;  /* 0x0000005849497223 */ /* 0x000fca000000003e */
[----:B------:R0:W-:Y:S01]  /*36e0*/  @P0 STG.E desc[UR36][R14.64+0x84], R73 ;  /* 0x000084490e000986 */ /* 0x0001e2000c101924 */
[----:B------:R-:W-:-:S13]  /*36f0*/  ISETP.GT.AND P0, PT, R3, 0x8, P2 ;  /* 0x000000080300780c */ /* 0x000fda0001704270 */
[----:B0-----:R-:W-:Y:S05]  /*3700*/  @!P0 BRA `(.L_x_63) ;  /* 0x0000000000048947 */ /* 0x001fea0003800000 */
[----:B------:R0:W5:Y:S02]  /*3710*/  LDG.E.LTC128B R118, desc[UR36][R12.64+0x80] ;  /* 0x000080240c767981 */ /* 0x000164000c1e1920 */
.L_x_63:
[----:B------:R-:W-:Y:S05]  /*3720*/  BSYNC B1 ;  /* 0x0000000000017941 */ /* 0x000fea0003800000 */
.L_x_62:
[----:B-----5:R-:W-:Y:S01]  /*3730*/  FMUL R19, R118, R89 ;  /* 0x0000005976137220 */ /* 0x020fe20000400000 */
[----:B------:R-:W-:Y:S03]  /*3740*/  BSSY B1, `(.L_x_64) ;  /* 0x0000006000017945 */ /* 0x000fe60003800000 */
[----:B------:R-:W-:-:S05]  /*3750*/  FFMA R19, R74, R88, R19 ;  /* 0x000000584a137223 */ /* 0x000fca0000000013 */
[----:B------:R0:W-:Y:S01]  /*3760*/  @P0 STG.E desc[UR36][R20.64+0x80], R19 ;  /* 0x0000801314000986 */ /* 0x0001e2000c101924 */
[----:B------:R-:W-:-:S13]  /*3770*/  ISETP.GT.AND P0, PT, R3, 0x8, P1 ;  /* 0x000000080300780c */ /* 0x000fda0000f04270 */
[----:B0-----:R-:W-:Y:S05]  /*3780*/  @!P0 BRA `(.L_x_65) ;  /* 0x0000000000048947 */ /* 0x001fea0003800000 */
[----:B------:R0:W5:Y:S02]  /*3790*/  LDG.E.LTC128B R118, desc[UR36][R12.64+0x84] ;  /* 0x000084240c767981 */ /* 0x000164000c1e1920 */
.L_x_65:
[----:B------:R-:W-:Y:S05]  /*37a0*/  BSYNC B1 ;  /* 0x0000000000017941 */ /* 0x000fea0003800000 */
.L_x_64:
        /* <DEDUP_REMOVED lines=9> */
.L_x_67:
[----:B------:R-:W-:Y:S05]  /*3840*/  BSYNC B1 ;  /* 0x0000000000017941 */ /* 0x000fea0003800000 */
.L_x_66:
[----:B-----5:R-:W-:Y:S01]  /*3850*/  FMUL R19, R118, R89 ;  /* 0x0000005976137220 */ /* 0x020fe20000400000 */
[----:B------:R-:W-:Y:S01]  /*3860*/  ISETP.GT.AND P5, PT, R4, 0x29, PT ;  /* 0x000000290400780c */ /* 0x000fe20003fa4270 */
[----:B------:R-:W-:Y:S02]  /*3870*/  BSSY B1, `(.L_x_68) ;  /* 0x0000007000017945 */ /* 0x000fe40003800000 */
[----:B------:R-:W-:-:S05]  /*3880*/  FFMA R19, R76, R88, R19 ;  /* 0x000000584c137223 */ /* 0x000fca0000000013 */
[----:B------:R1:W-:Y:S01]  /*3890*/  @P0 STG.E desc[UR36][R14.64+0xa0], R19 ;  /* 0x0000a0130e000986 */ /* 0x0003e2000c101924 */
[----:B------:R-:W-:Y:S02]  /*38a0*/  ISETP.GT.AND P0, PT, R3, RZ, P5 ;  /* 0x000000ff0300720c */ /* 0x000fe40002f04270 */
[----:B-1----:R-:W-:-:S11]  /*38b0*/  P2R R19, PR, RZ, 0x20 ;  /* 0x00000020ff137803 */ /* 0x002fd60000000000 */
[----:B------:R-:W-:Y:S05]  /*38c0*/  @!P0 BRA `(.L_x_69) ;  /* 0x0000000000048947 */ /* 0x000fea0003800000 */
[----:B------:R1:W5:Y:S02]  /*38d0*/  LDG.E.LTC128B R118, desc[UR36][R8.64+0xa4] ;  /* 0x0000a42408767981 */ /* 0x000364000c1e1920 */
.L_x_69:
[----:B------:R-:W-:Y:S05]  /*38e0*/  BSYNC B1 ;  /* 0x0000000000017941 */ /* 0x000fea0003800000 */
.L_x_68:
[----:B-----5:R-:W-:Y:S01]  /*38f0*/  FMUL R62, R118, R89 ;  /* 0x00000059763e7220 */ /* 0x020fe20000400000 */
[----:B------:R-:W-:Y:S03]  /*3900*/  BSSY B1, `(.L_x_70) ;  /* 0x0000006000017945 */ /* 0x000fe60003800000 */
[----:B------:R-:W-:-:S05]  /*3910*/  FFMA R77, R77, R88, R62 ;  /* 0x000000584d4d7223 */ /* 0x000fca000000003e */
[----:B------:R0:W-:Y:S01]  /*3920*/  @P0 STG.E desc[UR36][R14.64+0xa4], R77 ;  /* 0x0000a44d0e000986 */ /* 0x0001e2000c101924 */
[----:B------:R-:W-:-:S13]  /*3930*/  ISETP.GT.AND P0, PT, R3, 0x8, P1 ;  /* 0x000000080300780c */ /* 0x000fda0000f04270 */
[----:B0-----:R-:W-:Y:S05]  /*3940*/  @!P0 BRA `(.L_x_71) ;  /* 0x0000000000048947 */ /* 0x001fea0003800000 */
[----:B------:R0:W5:Y:S02]  /*3950*/  LDG.E.LTC128B R118, desc[UR36][R12.64+0xa0] ;  /* 0x0000a0240c767981 */ /* 0x000164000c1e1920 */
.L_x_71:
[----:B------:R-:W-:Y:S05]  /*3960*/  BSYNC B1 ;  /* 0x0000000000017941 */ /* 0x000fea0003800000 */
.L_x_70:
[----:B-----5:R-:W-:Y:S01]  /*3970*/  FMUL R19, R118, R89 ;  /* 0x0000005976137220 */ /* 0x020fe20000400000 */
[----:B------:R-:W-:Y:S03]  /*3980*/  BSSY B1, `(.L_x_72) ;  /* 0x0000006000017945 */ /* 0x000fe60003800000 */
[----:B------:R-:W-:-:S05]  /*3990*/  FFMA R19, R78, R88, R19 ;  /* 0x000000584e137223 */ /* 0x000fca0000000013 */
[----:B------:R0:W-:Y:S01]  /*39a0*/  @P0 STG.E desc[UR36][R20.64+0xa0], R19 ;  /* 0x0000a01314000986 */ /* 0x0001e2000c101924 */
[----:B------:R-:W-:-:S13]  /*39b0*/  ISETP.GT.AND P0, PT, R3, 0x8, P5 ;  /* 0x000000080300780c */ /* 0x000fda0002f04270 */
[----:B0-----:R-:W-:Y:S05]  /*39c0*/  @!P0 BRA `(.L_x_73) ;  /* 0x0000000000048947 */ /* 0x001fea0003800000 */
[----:B------:R0:W5:Y:S02]  /*39d0*/  LDG.E.LTC128B R118, desc[UR36][R12.64+0xa4] ;  /* 0x0000a4240c767981 */ /* 0x000164000c1e1920 */
.L_x_73:
[----:B------:R-:W-:Y:S05]  /*39e0*/  BSYNC B1 ;  /* 0x0000000000017941 */ /* 0x000fea0003800000 */
.L_x_72:
[----:B-----5:R-:W-:Y:S01]  /*39f0*/  FMUL R62, R118, R89 ;  /* 0x00000059763e7220 */ /* 0x020fe20000400000 */
[----:B------:R-:W-:Y:S01]  /*3a00*/  ISETP.GT.AND P3, PT, R4, 0x30, PT ;  /* 0x000000300400780c */ /* 0x000fe20003f64270 */
[----:B------:R-:W-:Y:S02]  /*3a10*/  BSSY B1, `(.L_x_74) ;  /* 0x0000006000017945 */ /* 0x000fe40003800000 */
[----:B------:R-:W-:-:S05]  /*3a20*/  FFMA R79, R79, R88, R62 ;  /* 0x000000584f4f7223 */ /* 0x000fca000000003e */
[----:B------:R0:W-:Y:S01]  /*3a30*/  @P0 STG.E desc[UR36][R20.64+0xa4], R79 ;  /* 0x0000a44f14000986 */ /* 0x0001e2000c101924 */
[----:B------:R-:W-:-:S13]  /*3a40*/  ISETP.GT.AND P0, PT, R3, RZ, P3 ;  /* 0x000000ff0300720c */ /* 0x000fda0001f04270 */
[----:B0-----:R-:W-:Y:S05]  /*3a50*/  @!P0 BRA `(.L_x_75) ;  /* 0x0000000000048947 */ /* 0x001fea0003800000 */
[----:B------:R0:W5:Y:S02]  /*3a60*/  LDG.E.LTC128B R118, desc[UR36][R8.64+0xc0] ;  /* 0x0000c02408767981 */ /* 0x000164000c1e1920 */
.L_x_75:
[----:B------:R-:W-:Y:S05]  /*3a70*/  BSYNC B1 ;  /* 0x0000000000017941 */ /* 0x000fea0003800000 */
.L_x_74:
        /* <DEDUP_REMOVED lines=8> */
.L_x_77:
[----:B------:R-:W-:Y:S05]  /*3b00*/  BSYNC B1 ;  /* 0x0000000000017941 */ /* 0x000fea0003800000 */
.L_x_76:
[----:B-----5:R-:W-:Y:S01]  /*3b10*/  FMUL R62, R118, R89 ;  /* 0x00000059763e7220 */ /* 0x020fe20000400000 */
[----:B------:R-:W-:Y:S03]  /*3b20*/  BSSY B1, `(.L_x_78) ;  /* 0x0000006000017945 */ /* 0x000fe60003800000 */
[----:B------:R-:W-:-:S05]  /*3b30*/  FFMA R81, R81, R88, R62 ;  /* 0x0000005851517223 */ /* 0x000fca000000003e */
[----:B------:R0:W-:Y:S01]  /*3b40*/  @P0 STG.E desc[UR36][R14.64+0xc4], R81 ;  /* 0x0000c4510e000986 */ /* 0x0001e2000c101924 */
[----:B------:R-:W-:-:S13]  /*3b50*/  ISETP.GT.AND P0, PT, R3, 0x8, P3 ;  /* 0x000000080300780c */ /* 0x000fda0001f04270 */
[----:B0-----:R-:W-:Y:S05]  /*3b60*/  @!P0 BRA `(.L_x_79) ;  /* 0x0000000000048947 */ /* 0x001fea0003800000 */
[----:B------:R0:W5:Y:S02]  /*3b70*/  LDG.E.LTC128B R118, desc[UR36][R12.64+0xc0] ;  /* 0x0000c0240c767981 */ /* 0x000164000c1e1920 */
.L_x_79:
[----:B------:R-:W-:Y:S05]  /*3b80*/  BSYNC B1 ;  /* 0x0000000000017941 */ /* 0x000fea0003800000 */
.L_x_78:
[----:B-----5:R-:W-:Y:S01]  /*3b90*/  FMUL R19, R118, R89 ;  /* 0x0000005976137220 */ /* 0x020fe20000400000 */
[----:B------:R-:W-:Y:S03]  /*3ba0*/  BSSY B1, `(.L_x_80) ;  /* 0x0000006000017945 */ /* 0x000fe60003800000 */
[----:B------:R-:W-:-:S05]  /*3bb0*/  FFMA R19, R82, R88, R19 ;  /* 0x0000005852137223 */ /* 0x000fca0000000013 */
[----:B------:R0:W-:Y:S01]  /*3bc0*/  @P0 STG.E desc[UR36][R20.64+0xc0], R19 ;  /* 0x0000c01314000986 */ /* 0x0001e2000c101924 */
[----:B------:R-:W-:-:S13]  /*3bd0*/  ISETP.GT.AND P0, PT, R3, 0x8, P2 ;  /* 0x000000080300780c */ /* 0x000fda0001704270 */
[----:B0-----:R-:W-:Y:S05]  /*3be0*/  @!P0 BRA `(.L_x_81) ;  /* 0x0000000000048947 */ /* 0x001fea0003800000 */
[----:B------:R0:W5:Y:S02]  /*3bf0*/  LDG.E.LTC128B R118, desc[UR36][R12.64+0xc4] ;  /* 0x0000c4240c767981 */ /* 0x000164000c1e1920 */
.L_x_81:
[----:B------:R-:W-:Y:S05]  /*3c00*/  BSYNC B1 ;  /* 0x0000000000017941 */ /* 0x000fea0003800000 */
.L_x_80:
        /* <DEDUP_REMOVED lines=8> */
.L_x_83:
[----:B------:R-:W-:Y:S05]  /*3c90*/  BSYNC B1 ;  /* 0x0000000000017941 */ /* 0x000fea0003800000 */
.L_x_82:
[----:B-----5:R-:W-:Y:S01]  /*3ca0*/  FMUL R19, R118, R89 ;  /* 0x0000005976137220 */ /* 0x020fe20000400000 */
[----:B------:R-:W-:Y:S03]  /*3cb0*/  BSSY B1, `(.L_x_84) ;  /* 0x000000d000017945 */ /* 0x000fe60003800000 */
[----:B------:R-:W-:-:S05]  /*3cc0*/  FFMA R19, R84, R88, R19 ;  /* 0x0000005854137223 */ /* 0x000fca0000000013 */
[----:B------:R0:W-:Y:S01]  /*3cd0*/  @P0 STG.E desc[UR36][R14.64+0xe0], R19 ;  /* 0x0000e0130e000986 */ /* 0x0001e2000c101924 */
[----:B------:R-:W-:-:S04]  /*3ce0*/  IADD3 R64, P0, R101, R20, RZ ;  /* 0x0000001465407210 */ /* 0x000fc80007f1e0ff */
[----:B------:R-:W-:Y:S02]  /*3cf0*/  IADD3.X R65, R5, R21, RZ, P0, !PT ;  /* 0x0000001505417210 */ /* 0x000fe400007fe4ff */
[----:B------:R-:W-:-:S05]  /*3d00*/  IADD3 R66, P0, R101, R20, RZ ;  /* 0x0000001465427210 */ /* 0x000fca0007f1e0ff */
[----:B------:R-:W-:Y:S01]  /*3d10*/  IMAD.X R67, R5, 0x1, R21, P0 ;  /* 0x0000000105437824 */ /* 0x000fe200000e0615 */
[----:B------:R-:W-:-:S05]  /*3d20*/  IADD3 R62, P0, R101, R14, RZ ;  /* 0x0000000e653e7210 */ /* 0x000fca0007f1e0ff */
[----:B------:R-:W-:Y:S01]  /*3d30*/  IMAD.X R63, R5, 0x1, R15, P0 ;  /* 0x00000001053f7824 */ /* 0x000fe200000e060f */
[----:B------:R-:W-:-:S04]  /*3d40*/  ISETP.GT.AND P0, PT, R4, 0x39, PT ;  /* 0x000000390400780c */ /* 0x000fc80003f04270 */
[----:B------:R-:W-:-:S13]  /*3d50*/  ISETP.GT.AND P4, PT, R3, RZ, P0 ;  /* 0x000000ff0300720c */ /* 0x000fda0000784270 */
[----:B0-----:R-:W-:Y:S05]  /*3d60*/  @!P4 BRA `(.L_x_85) ;  /* 0x000000000004c947 */ /* 0x001fea0003800000 */
[----:B------:R0:W5:Y:S02]  /*3d70*/  LDG.E.LTC128B R118, desc[UR36][R8.64+0xe4] ;  /* 0x0000e42408767981 */ /* 0x000164000c1e1920 */
.L_x_85:
[----:B------:R-:W-:Y:S05]  /*3d80*/  BSYNC B1 ;  /* 0x0000000000017941 */ /* 0x000fea0003800000 */
.L_x_84:
[----:B-----5:R-:W-:Y:S01]  /*3d90*/  FMUL R4, R118, R89 ;  /* 0x0000005976047220 */ /* 0x020fe20000400000 */
[----:B------:R-:W-:Y:S03]  /*3da0*/  BSSY B1, `(.L_x_86) ;  /* 0x0000006000017945 */ /* 0x000fe60003800000 */
[----:B------:R-:W-:-:S05]  /*3db0*/  FFMA R85, R85, R88, R4 ;  /* 0x0000005855557223 */ /* 0x000fca0000000004 */
[----:B------:R0:W-:Y:S01]  /*3dc0*/  @P4 STG.E desc[UR36][R14.64+0xe4], R85 ;  /* 0x0000e4550e004986 */ /* 0x0001e2000c101924 */
[----:B------:R-:W-:-:S13]  /*3dd0*/  ISETP.GT.AND P4, PT, R3, 0x8, P1 ;  /* 0x000000080300780c */ /* 0x000fda0000f84270 */
[----:B0-----:R-:W-:Y:S05]  /*3de0*/  @!P4 BRA `(.L_x_87) ;  /* 0x000000000004c947 */ /* 0x001fea0003800000 */
[----:B------:R0:W5:Y:S02]  /*3df0*/  LDG.E.LTC128B R118, desc[UR36][R12.64+0xe0] ;  /* 0x0000e0240c767981 */ /* 0x000164000c1e1920 */
.L_x_87:
[----:B------:R-:W-:Y:S05]  /*3e00*/  BSYNC B1 ;  /* 0x0000000000017941 */ /* 0x000fea0003800000 */
.L_x_86:
[----:B-----5:R-:W-:Y:S01]  /*3e10*/  FMUL R5, R118, R89 ;  /* 0x0000005976057220 */ /* 0x020fe20000400000 */
[----:B------:R-:W-:Y:S03]  /*3e20*/  BSSY B1, `(.L_x_88) ;  /* 0x0000006000017945 */ /* 0x000fe60003800000 */
[----:B------:R-:W-:-:S05]  /*3e30*/  FFMA R5, R86, R88, R5 ;  /* 0x0000005856057223 */ /* 0x000fca0000000005 */
[----:B------:R0:W-:Y:S01]  /*3e40*/  @P4 STG.E desc[UR36][R20.64+0xe0], R5 ;  /* 0x0000e00514004986 */ /* 0x0001e2000c101924 */
[----:B------:R-:W-:-:S13]  /*3e50*/  ISETP.GT.AND P4, PT, R3, 0x8, P0 ;  /* 0x000000080300780c */ /* 0x000fda0000784270 */
[----:B0-----:R-:W-:Y:S05]  /*3e60*/  @!P4 BRA `(.L_x_89) ;  /* 0x000000000004c947 */ /* 0x001fea0003800000 */
[----:B------:R0:W5:Y:S02]  /*3e70*/  LDG.E.LTC128B R118, desc[UR36][R12.64+0xe4] ;  /* 0x0000e4240c767981 */ /* 0x000164000c1e1920 */
.L_x_89:
[----:B------:R-:W-:Y:S05]  /*3e80*/  BSYNC B1 ;  /* 0x0000000000017941 */ /* 0x000fea0003800000 */
.L_x_88:
[----:B-----5:R-:W-:-:S04]  /*3e90*/  FMUL R4, R118, R89 ;  /* 0x0000005976047220 */ /* 0x020fc80000400000 */
[----:B------:R-:W-:-:S05]  /*3ea0*/  FFMA R87, R87, R88, R4 ;  /* 0x0000005857577223 */ /* 0x000fca0000000004 */
[----:B------:R0:W-:Y:S01]  /*3eb0*/  @P4 STG.E desc[UR36][R20.64+0xe4], R87 ;  /* 0x0000e45714004986 */ /* 0x0001e2000c101924 */
[----:B------:R-:W-:-:S13]  /*3ec0*/  ISETP.GT.AND P4, PT, R3, 0x80, P6 ;  /* 0x000000800300780c */ /* 0x000fda0003784270 */
[----:B------:R-:W2:Y:S01]  /*3ed0*/  @P4 LDG.E.LTC128B R118, desc[UR36][R58.64] ;  /* 0x000000243a764981 */ /* 0x000ea2000c1e1920 */
[----:B------:R-:W-:Y:S01]  /*3ee0*/  BSSY B1, `(.L_x_90) ;  /* 0x0000008000017945 */ /* 0x000fe20003800000 */
[----:B--2---:R-:W-:-:S04]  /*3ef0*/  FMUL R5, R118, R89 ;  /* 0x0000005976057220 */ /* 0x004fc80000400000 */
[----:B------:R-:W-:-:S05]  /*3f00*/  FFMA R5, R24, R88, R5 ;  /* 0x0000005818057223 */ /* 0x000fca0000000005 */
[----:B------:R0:W-:Y:S01]  /*3f10*/  @P4 STG.E desc[UR36][R62.64], R5 ;  /* 0x000000053e004986 */ /* 0x0001e2000c101924 */
[----:B------:R-:W-:-:S04]  /*3f20*/  ISETP.NE.AND P4, PT, R117, RZ, PT ;  /* 0x000000ff7500720c */ /* 0x000fc80003f85270 */
[----:B------:R-:W-:-:S13]  /*3f30*/  ISETP.GT.AND P4, PT, R3, 0x80, P4 ;  /* 0x000000800300780c */ /* 0x000fda0002784270 */
[----:B0-----:R-:W-:Y:S05]  /*3f40*/  @!P4 BRA `(.L_x_91) ;  /* 0x000000000004c947 */ /* 0x001fea0003800000 */
[----:B------:R0:W5:Y:S02]  /*3f50*/  LDG.E.LTC128B R118, desc[UR36][R10.64+0x4] ;  /* 0x000004240a767981 */ /* 0x000164000c1e1920 */
.L_x_91:
[----:B------:R-:W-:Y:S05]  /*3f60*/  BSYNC B1 ;  /* 0x0000000000017941 */ /* 0x000fea0003800000 */
.L_x_90:
[----:B-----5:R-:W-:Y:S01]  /*3f70*/  FMUL R4, R118, R89 ;  /* 0x0000005976047220 */ /* 0x020fe20000400000 */
[----:B------:R-:W-:Y:S01]  /*3f80*/  @P4 IMAD.MOV.U32 R5, RZ, RZ, R63 ;  /* 0x000000ffff054224 */ /* 0x000fe200078e003f */
[----:B------:R-:W-:Y:S01]  /*3f90*/  ISETP.GT.AND P6, PT, R3, 0x88, P6 ;  /* 0x000000880300780c */ /* 0x000fe200037c4270 */
[----:B------:R-:W-:Y:S01]  /*3fa0*/  BSSY B1, `(.L_x_92) ;  /* 0x0000006000017945 */ /* 0x000fe20003800000 */
[----:B------:R-:W-:Y:S01]  /*3fb0*/  FFMA R25, R25, R88, R4 ;  /* 0x0000005819197223 */ /* 0x000fe20000000004 */
[----:B------:R-:W-:-:S05]  /*3fc0*/  @P4 IMAD.MOV.U32 R4, RZ, RZ, R62 ;  /* 0x000000ffff044224 */ /* 0x000fca00078e003e */
[----:B------:R2:W-:Y:S05]  /*3fd0*/  @P4 STG.E desc[UR36][R4.64+0x4], R25 ;  /* 0x0000041904004986 */ /* 0x0005ea000c101924 */
[----:B------:R-:W-:Y:S05]  /*3fe0*/  @!P6 BRA `(.L_x_93) ;  /* 0x000000000004e947 */ /* 0x000fea0003800000 */
[----:B------:R0:W5:Y:S02]  /*3ff0*/  LDG.E.LTC128B R118, desc[UR36][R60.64] ;  /* 0x000000243c767981 */ /* 0x000164000c1e1920 */
.L_x_93:
[----:B------:R-:W-:Y:S05]  /*4000*/  BSYNC B1 ;  /* 0x0000000000017941 */ /* 0x000fea0003800000 */
.L_x_92:
[----:B--2--5:R-:W-:Y:S01]  /*4010*/  FMUL R5, R118, R89 ;  /* 0x0000005976057220 */ /* 0x024fe20000400000 */
[----:B------:R-:W-:Y:S01]  /*4020*/  ISETP.NE.AND P4, PT, R117, RZ, PT ;  /* 0x000000ff7500720c */ /* 0x000fe20003f85270 */
[----:B------:R-:W-:Y:S02]  /*4030*/  BSSY B1, `(.L_x_94) ;  /* 0x0000006000017945 */ /* 0x000fe40003800000 */
[----:B------:R-:W-:Y:S01]  /*4040*/  FFMA R5, R26, R88, R5 ;  /* 0x000000581a057223 */ /* 0x000fe20000000005 */
[----:B------:R-:W-:-:S04]  /*4050*/  ISETP.GT.AND P4, PT, R3, 0x88, P4 ;  /* 0x000000880300780c */ /* 0x000fc80002784270 */
[----:B------:R2:W-:Y:S09]  /*4060*/  @P6 STG.E desc[UR36][R64.64], R5 ;  /* 0x0000000540006986 */ /* 0x0005f2000c101924 */
[----:B------:R-:W-:Y:S05]  /*4070*/  @!P4 BRA `(.L_x_95) ;  /* 0x000000000004c947 */ /* 0x000fea0003800000 */
[----:B------:R0:W5:Y:S02]  /*4080*/  LDG.E.LTC128B R118, desc[UR36][R56.64+0x4] ;  /* 0x0000042438767981 */ /* 0x000164000c1e1920 */
.L_x_95:
[----:B------:R-:W-:Y:S05]  /*4090*/  BSYNC B1 ;  /* 0x0000000000017941 */ /* 0x000fea0003800000 */
.L_x_94:
[----:B-----5:R-:W-:Y:S01]  /*40a0*/  FMUL R4, R118, R89 ;  /* 0x0000005976047220 */ /* 0x020fe20000400000 */
[----:B------:R-:W-:Y:S01]  /*40b0*/  ISETP.NE.AND P6, PT, R119, RZ, PT ;  /* 0x000000ff7700720c */ /* 0x000fe20003fc5270 */
[----:B------:R-:W-:Y:S02]  /*40c0*/  BSSY B1, `(.L_x_96) ;  /* 0x0000006000017945 */ /* 0x000fe40003800000 */
[----:B------:R-:W-:-:S05]  /*40d0*/  FFMA R27, R27, R88, R4 ;  /* 0x000000581b1b7223 */ /* 0x000fca0000000004 */
[----:B------:R0:W-:Y:S01]  /*40e0*/  @P4 STG.E desc[UR36][R66.64+0x4], R27 ;  /* 0x0000041b42004986 */ /* 0x0001e2000c101924 */
[----:B------:R-:W-:-:S13]  /*40f0*/  ISETP.GT.AND P4, PT, R3, 0x80, P6 ;  /* 0x000000800300780c */ /* 0x000fda0003784270 */
[----:B0-----:R-:W-:Y:S05]  /*4100*/  @!P4 BRA `(.L_x_97) ;  /* 0x000000000004c947 */ /* 0x001fea0003800000 */
[----:B------:R0:W5:Y:S02]  /*4110*/  LDG.E.LTC128B R118, desc[UR36][R10.64+0x20] ;  /* 0x000020240a767981 */ /* 0x000164000c1e1920 */
.L_x_97:
[----:B------:R-:W-:Y:S05]  /*4120*/  BSYNC B1 ;  /* 0x0000000000017941 */ /* 0x000fea0003800000 */
.L_x_96:
[----:B--2--5:R-:W-:Y:S01]  /*4130*/  FMUL R5, R118, R89 ;  /* 0x0000005976057220 */ /* 0x024fe20000400000 */
[----:B------:R-:W-:Y:S01]  /*4140*/  @P4 IMAD.MOV.U32 R4, RZ, RZ, R62 ;  /* 0x000000ffff044224 */ /* 0x000fe200078e003e */
[----:B------:R-:W-:Y:S01]  /*4150*/  ISETP.NE.AND P6, PT, R120, RZ, PT ;  /* 0x000000ff7800720c */ /* 0x000fe20003fc5270 */
[----:B------:R-:W-:Y:S01]  /*4160*/  BSSY B1, `(.L_x_98) ;  /* 0x0000007000017945 */ /* 0x000fe20003800000 */
[----:B-1-34-:R-:W-:Y:S01]  /*4170*/  FFMA R9, R28, R88, R5 ;  /* 0x000000581c097223 */ /* 0x01afe20000000005 */
[----:B------:R-:W-:-:S05]  /*4180*/  @P4 IMAD.MOV.U32 R5, RZ, RZ, R63 ;  /* 0x000000ffff054224 */ /* 0x000fca00078e003f */
[----:B------:R1:W-:Y:S01]  /*4190*/  @P4 STG.E desc[UR36][R4.64+0x20], R9 ;  /* 0x0000200904004986 */ /* 0x0003e2000c101924 */
[----:B------:R-:W-:-:S13]  /*41a0*/  ISETP.GT.AND P4, PT, R3, 0x80, P6 ;  /* 0x000000800300780c */ /* 0x000fda0003784270 */
[----:B-1----:R-:W-:Y:S05]  /*41b0*/  @!P4 BRA `(.L_x_99) ;  /* 0x000000000004c947 */ /* 0x002fea0003800000 */
[----:B------:R1:W5:Y:S02]  /*41c0*/  LDG.E.LTC128B R118, desc[UR36][R10.64+0x24] ;  /* 0x000024240a767981 */ /* 0x000364000c1e1920 */
.L_x_99:
[----:B------:R-:W-:Y:S05]  /*41d0*/  BSYNC B1 ;  /* 0x0000000000017941 */ /* 0x000fea0003800000 */
.L_x_98:
[----:B-----5:R-:W-:Y:S01]  /*41e0*/  FMUL R4, R118, R89 ;  /* 0x0000005976047220 */ /* 0x020fe20000400000 */
[----:B------:R-:W-:Y:S01]  /*41f0*/  @P4 MOV R5, R63 ;  /* 0x0000003f00054202 */ /* 0x000fe20000000f00 */
[----:B------:R-:W-:Y:S02]  /*4200*/  BSSY B1, `(.L_x_100) ;  /* 0x0000008000017945 */ /* 0x000fe40003800000 */
[----:B------:R-:W-:Y:S01]  /*4210*/  FFMA R29, R29, R88, R4 ;  /* 0x000000581d1d7223 */ /* 0x000fe20000000004 */
[----:B------:R-:W-:-:S05]  /*4220*/  @P4 IMAD.MOV.U32 R4, RZ, RZ, R62 ;  /* 0x000000ffff044224 */ /* 0x000fca00078e003e */
[----:B------:R2:W-:Y:S01]  /*4230*/  @P4 STG.E desc[UR36][R4.64+0x24], R29 ;  /* 0x0000241d04004986 */ /* 0x0005e2000c101924 */
[----:B------:R-:W-:-:S04]  /*4240*/  ISETP.NE.AND P4, PT, R119, RZ, PT ;  /* 0x000000ff7700720c */ /* 0x000fc80003f85270 */
[----:B------:R-:W-:-:S13]  /*4250*/  ISETP.GT.AND P4, PT, R3, 0x88, P4 ;  /* 0x000000880300780c */ /* 0x000fda0002784270 */
[----:B--2---:R-:W-:Y:S05]  /*4260*/  @!P4 BRA `(.L_x_101) ;  /* 0x000000000004c947 */ /* 0x004fea0003800000 */
[----:B------:R2:W5:Y:S02]  /*4270*/  LDG.E.LTC128B R118, desc[UR36][R56.64+0x20] ;  /* 0x0000202438767981 */ /* 0x000564000c1e1920 */
.L_x_101:
[----:B------:R-:W-:Y:S05]  /*4280*/  BSYNC B1 ;  /* 0x0000000000017941 */ /* 0x000fea0003800000 */
.L_x_100:
[----:B-----5:R-:W-:Y:S01]  /*4290*/  FMUL R5, R118, R89 ;  /* 0x0000005976057220 */ /* 0x020fe20000400000 */
[----:B------:R-:W-:Y:S03]  /*42a0*/  BSSY B1, `(.L_x_102) ;  /* 0x0000006000017945 */ /* 0x000fe60003800000 */
[----:B------:R-:W-:-:S05]  /*42b0*/  FFMA R5, R30, R88, R5 ;  /* 0x000000581e057223 */ /* 0x000fca0000000005 */
[----:B------:R3:W-:Y:S01]  /*42c0*/  @P4 STG.E desc[UR36][R6.64+0x20], R5 ;  /* 0x0000200506004986 */ /* 0x0007e2000c101924 */
[----:B------:R-:W-:-:S13]  /*42d0*/  ISETP.GT.AND P4, PT, R3, 0x88, P6 ;  /* 0x000000880300780c */ /* 0x000fda0003784270 */
[----:B---3--:R-:W-:Y:S05]  /*42e0*/  @!P4 BRA `(.L_x_103) ;  /* 0x000000000004c947 */ /* 0x008fea0003800000 */
[----:B------:R3:W5:Y:S02]  /*42f0*/  LDG.E.LTC128B R118, desc[UR36][R56.64+0x24] ;  /* 0x0000242438767981 */ /* 0x000764000c1e1920 */
.L_x_103:
[----:B------:R-:W-:Y:S05]  /*4300*/  BSYNC B1 ;  /* 0x0000000000017941 */ /* 0x000fea0003800000 */
.L_x_102:
[----:B-----5:R-:W-:Y:S01]  /*4310*/  FMUL R4, R118, R89 ;  /* 0x0000005976047220 */ /* 0x020fe20000400000 */
[----:B------:R-:W-:Y:S01]  /*4320*/  @P4 IMAD.MOV.U32 R5, RZ, RZ, R7 ;  /* 0x000000ffff054224 */ /* 0x000fe200078e0007 */
[----:B------:R-:W-:Y:S01]  /*4330*/  ISETP.NE.AND P6, PT, R112, RZ, PT ;  /* 0x000000ff7000720c */ /* 0x000fe20003fc5270 */
[----:B------:R-:W-:Y:S01]  /*4340*/  BSSY B1, `(.L_x_104) ;  /* 0x0000007000017945 */ /* 0x000fe20003800000 */
[----:B------:R-:W-:Y:S01]  /*4350*/  FFMA R31, R31, R88, R4 ;  /* 0x000000581f1f7223 */ /* 0x000fe20000000004 */
[----:B------:R-:W-:-:S05]  /*4360*/  @P4 IMAD.MOV.U32 R4, RZ, RZ, R6 ;  /* 0x000000ffff044224 */ /* 0x000fca00078e0006 */
[----:B------:R4:W-:Y:S01]  /*4370*/  @P4 STG.E desc[UR36][R4.64+0x24], R31 ;  /* 0x0000241f04004986 */ /* 0x0009e2000c101924 */
[----:B------:R-:W-:-:S13]  /*4380*/  ISETP.GT.AND P4, PT, R3, 0x80, P6 ;  /* 0x000000800300780c */ /* 0x000fda0003784270 */
[----:B----4-:R-:W-:Y:S05]  /*4390*/  @!P4 BRA `(.L_x_105) ;  /* 0x000000000004c947 */ /* 0x010fea0003800000 */
[----:B------:R4:W5:Y:S02]  /*43a0*/  LDG.E.LTC128B R118, desc[UR36][R10.64+0x40] ;  /* 0x000040240a767981 */ /* 0x000964000c1e1920 */
.L_x_105:
[----:B------:R-:W-:Y:S05]  /*43b0*/  BSYNC B1 ;  /* 0x0000000000017941 */ /* 0x000fea0003800000 */
.L_x_104:
        /* <DEDUP_REMOVED lines=8> */
[----:B0-----:R-:W-:Y:S05]  /*4440*/  @!P4 BRA `(.L_x_107) ;  /* 0x000000000004c947 */ /* 0x001fea0003800000 */
[----:B------:R0:W5:Y:S02]  /*4450*/  LDG.E.LTC128B R118, desc[UR36][R10.64+0x44] ;  /* 0x000044240a767981 */ /* 0x000164000c1e1920 */
.L_x_107:
[----:B------:R-:W-:Y:S05]  /*4460*/  BSYNC B1 ;  /* 0x0000000000017941 */ /* 0x000fea0003800000 */
.L_x_106:
[----:B-----5:R-:W-:Y:S01]  /*4470*/  FMUL R4, R118, R89 ;  /* 0x0000005976047220 */ /* 0x020fe20000400000 */
[----:B------:R-:W-:Y:S01]  /*4480*/  @P4 IMAD.MOV.U32 R5, RZ, RZ, R63 ;  /* 0x000000ffff054224 */ /* 0x000fe200078e003f */
[----:B------:R-:W-:Y:S02]  /*4490*/  BSSY B1, `(.L_x_108) ;  /* 0x0000008000017945 */ /* 0x000fe40003800000 */
[----:B------:R-:W-:Y:S01]  /*44a0*/  FFMA R33, R33, R88, R4 ;  /* 0x0000005821217223 */ /* 0x000fe20000000004 */
[----:B------:R-:W-:-:S05]  /*44b0*/  @P4 IMAD.MOV.U32 R4, RZ, RZ, R62 ;  /* 0x000000ffff044224 */ /* 0x000fca00078e003e */
[----:B------:R0:W-:Y:S01]  /*44c0*/  @P4 STG.E desc[UR36][R4.64+0x44], R33 ;  /* 0x0000442104004986 */ /* 0x0001e2000c101924 */
[----:B------:R-:W-:-:S04]  /*44d0*/  ISETP.NE.AND P4, PT, R112, RZ, PT ;  /* 0x000000ff7000720c */ /* 0x000fc80003f85270 */
[----:B------:R-:W-:-:S13]  /*44e0*/  ISETP.GT.AND P4, PT, R3, 0x88, P4 ;  /* 0x000000880300780c */ /* 0x000fda0002784270 */
[----:B0-----:R-:W-:Y:S05]  /*44f0*/  @!P4 BRA `(.L_x_109) ;  /* 0x000000000004c947 */ /* 0x001fea0003800000 */
[----:B------:R0:W5:Y:S02]  /*4500*/  LDG.E.LTC128B R118, desc[UR36][R56.64+0x40] ;  /* 0x0000402438767981 */ /* 0x000164000c1e1920 */
.L_x_109:
[----:B------:R-:W-:Y:S05]  /*4510*/  BSYNC B1 ;  /* 0x0000000000017941 */ /* 0x000fea0003800000 */
.L_x_108:
[----:B-----5:R-:W-:Y:S01]  /*4520*/  FMUL R5, R118, R89 ;  /* 0x0000005976057220 */ /* 0x020fe20000400000 */
[----:B------:R-:W-:Y:S01]  /*4530*/  @P4 MOV R4, R6 ;  /* 0x0000000600044202 */ /* 0x000fe20000000f00 */
[----:B------:R-:W-:Y:S02]  /*4540*/  BSSY B1, `(.L_x_110) ;  /* 0x0000007000017945 */ /* 0x000fe40003800000 */
[----:B------:R-:W-:Y:S01]  /*4550*/  FFMA R9, R34, R88, R5 ;  /* 0x0000005822097223 */ /* 0x000fe20000000005 */
[----:B------:R-:W-:-:S05]  /*4560*/  @P4 IMAD.MOV.U32 R5, RZ, RZ, R7 ;  /* 0x000000ffff054224 */ /* 0x000fca00078e0007 */
[----:B------:R0:W-:Y:S01]  /*4570*/  @P4 STG.E desc[UR36][R4.64+0x40], R9 ;  /* 0x0000400904004986 */ /* 0x0001e2000c101924 */
[----:B------:R-:W-:-:S13]  /*4580*/  ISETP.GT.AND P4, PT, R3, 0x88, P6 ;  /* 0x000000880300780c */ /* 0x000fda0003784270 */
[----:B0-----:R-:W-:Y:S05]  /*4590*/  @!P4 BRA `(.L_x_111) ;  /* 0x000000000004c947 */ /* 0x001fea0003800000 */
[----:B------:R0:W5:Y:S02]  /*45a0*/  LDG.E.LTC128B R118, desc[UR36][R56.64+0x44] ;  /* 0x0000442438767981 */ /* 0x000164000c1e1920 */
.L_x_111:
[----:B------:R-:W-:Y:S05]  /*45b0*/  BSYNC B1 ;  /* 0x0000000000017941 */ /* 0x000fea0003800000 */
.L_x_110:
        /* <DEDUP_REMOVED lines=10> */
.L_x_113:
[----:B------:R-:W-:Y:S05]  /*4660*/  BSYNC B1 ;  /* 0x0000000000017941 */ /* 0x000fea0003800000 */
.L_x_112:
        /* <DEDUP_REMOVED lines=10> */
.L_x_115:
[----:B------:R-:W-:Y:S05]  /*4710*/  BSYNC B1 ;  /* 0x0000000000017941 */ /* 0x000fea0003800000 */
.L_x_114:
        /* <DEDUP_REMOVED lines=10> */
.L_x_117:
[----:B------:R-:W-:Y:S05]  /*47c0*/  BSYNC B1 ;  /* 0x0000000000017941 */ /* 0x000fea0003800000 */
.L_x_116:
[----:B-----5:R-:W-:Y:S01]  /*47d0*/  FMUL R5, R118, R89 ;  /* 0x0000005976057220 */ /* 0x020fe20000400000 */
[----:B------:R-:W-:Y:S01]  /*47e0*/  @P4 IMAD.MOV.U32 R4, RZ, RZ, R6 ;  /* 0x000000ffff044224 */ /* 0x000fe200078e0006 */
[----:B------:R-:W-:Y:S02]  /*47f0*/  BSSY B1, `(.L_x_118) ;  /* 0x0000007000017945 */ /* 0x000fe40003800000 */
[----:B------:R-:W-:Y:S01]  /*4800*/  FFMA R9, R38, R88, R5 ;  /* 0x0000005826097223 */ /* 0x000fe20000000005 */
[----:B------:R-:W-:-:S05]  /*4810*/  @P4 IMAD.MOV.U32 R5, RZ, RZ, R7 ;  /* 0x000000ffff054224 */ /* 0x000fca00078e0007 */
[----:B------:R0:W-:Y:S01]  /*4820*/  @P4 STG.E desc[UR36][R4.64+0x60], R9 ;  /* 0x0000600904004986 */ /* 0x0001e2000c101924 */
[----:B------:R-:W-:-:S13]  /*4830*/  ISETP.GT.AND P4, PT, R3, 0x88, P6 ;  /* 0x000000880300780c */ /* 0x000fda0003784270 */
[----:B0-----:R-:W-:Y:S05]  /*4840*/  @!P4 BRA `(.L_x_119) ;  /* 0x000000000004c947 */ /* 0x001fea0003800000 */
[----:B------:R0:W5:Y:S02]  /*4850*/  LDG.E.LTC128B R118, desc[UR36][R56.64+0x64] ;  /* 0x0000642438767981 */ /* 0x000164000c1e1920 */
.L_x_119:
[----:B------:R-:W-:Y:S05]  /*4860*/  BSYNC B1 ;  /* 0x0000000000017941 */ /* 0x000fea0003800000 */
.L_x_118:
        /* <DEDUP_REMOVED lines=10> */
.L_x_121:
[----:B------:R-:W-:Y:S05]  /*4910*/  BSYNC B1 ;  /* 0x0000000000017941 */ /* 0x000fea0003800000 */
.L_x_120:
        /* <DEDUP_REMOVED lines=10> */
.L_x_123:
[----:B------:R-:W-:Y:S05]  /*49c0*/  BSYNC B1 ;  /* 0x0000000000017941 */ /* 0x000fea0003800000 */
.L_x_122:
[----:B-----5:R-:W-:Y:S01]  /*49d0*/  FMUL R4, R118, R89 ;  /* 0x0000005976047220 */ /* 0x020fe20000400000 */
[----:B------:R-:W-:Y:S01]  /*49e0*/  @P4 IMAD.MOV.U32 R5, RZ, RZ, R63 ;  /* 0x000000ffff054224 */ /* 0x000fe200078e003f */
[----:B------:R-:W-:Y:S02]  /*49f0*/  BSSY B1, `(.L_x_124) ;  /* 0x0000008000017945 */ /* 0x000fe40003800000 */
[----:B------:R-:W-:Y:S01]  /*4a00*/  FFMA R41, R41, R88, R4 ;  /* 0x0000005829297223 */ /* 0x000fe20000000004 */
[----:B------:R-:W-:-:S05]  /*4a10*/  @P4 MOV R4, R62 ;  /* 0x0000003e00044202 */ /* 0x000fca0000000f00 */
[----:B------:R0:W-:Y:S01]  /*4a20*/  @P4 STG.E desc[UR36][R4.64+0x84], R41 ;  /* 0x0000842904004986 */ /* 0x0001e2000c101924 */
[----:B------:R-:W-:-:S04]  /*4a30*/  ISETP.NE.AND P4, PT, R68, RZ, PT ;  /* 0x000000ff4400720c */ /* 0x000fc80003f85270 */
[----:B------:R-:W-:-:S13]  /*4a40*/  ISETP.GT.AND P4, PT, R3, 0x88, P4 ;  /* 0x000000880300780c */ /* 0x000fda0002784270 */
[----:B0-----:R-:W-:Y:S05]  /*4a50*/  @!P4 BRA `(.L_x_125) ;  /* 0x000000000004c947 */ /* 0x001fea0003800000 */
[----:B------:R0:W5:Y:S02]  /*4a60*/  LDG.E.LTC128B R118, desc[UR36][R56.64+0x80] ;  /* 0x0000802438767981 */ /* 0x000164000c1e1920 */
.L_x_125:
[----:B------:R-:W-:Y:S05]  /*4a70*/  BSYNC B1 ;  /* 0x0000000000017941 */ /* 0x000fea0003800000 */
.L_x_124:
        /* <DEDUP_REMOVED lines=9> */
.L_x_127:
[----:B------:R-:W-:Y:S05]  /*4b10*/  BSYNC B1 ;  /* 0x0000000000017941 */ /* 0x000fea0003800000 */
.L_x_126:
        /* <DEDUP_REMOVED lines=10> */
.L_x_129:
[----:B------:R-:W-:Y:S05]  /*4bc0*/  BSYNC B1 ;  /* 0x0000000000017941 */ /* 0x000fea0003800000 */
.L_x_128:
[----:B-----5:R-:W-:Y:S01]  /*4bd0*/  FMUL R5, R118, R89 ;  /* 0x0000005976057220 */ /* 0x020fe20000400000 */
[----:B------:R-:W-:Y:S01]  /*4be0*/  @P4 IMAD.MOV.U32 R4, RZ, RZ, R62 ;  /* 0x000000ffff044224 */ /* 0x000fe200078e003e */
[----:B------:R-:W-:Y:S02]  /*4bf0*/  BSSY B1, `(.L_x_130) ;  /* 0x0000007000017945 */ /* 0x000fe40003800000 */
[----:B------:R-:W-:Y:S01]  /*4c00*/  FFMA R9, R44, R88, R5 ;  /* 0x000000582c097223 */ /* 0x000fe20000000005 */
[----:B------:R-:W-:-:S05]  /*4c10*/  @P4 MOV R5, R63 ;  /* 0x0000003f00054202 */ /* 0x000fca0000000f00 */
[----:B------:R0:W-:Y:S01]  /*4c20*/  @P4 STG.E desc[UR36][R4.64+0xa0], R9 ;  /* 0x0000a00904004986 */ /* 0x0001e2000c101924 */
[----:B------:R-:W-:-:S13]  /*4c30*/  ISETP.GT.AND P4, PT, R3, 0x80, P5 ;  /* 0x000000800300780c */ /* 0x000fda0002f84270 */
[----:B0-----:R-:W-:Y:S05]  /*4c40*/  @!P4 BRA `(.L_x_131) ;  /* 0x000000000004c947 */ /* 0x001fea0003800000 */
[----:B------:R0:W5:Y:S02]  /*4c50*/  LDG.E.LTC128B R118, desc[UR36][R10.64+0xa4] ;  /* 0x0000a4240a767981 */ /* 0x000164000c1e1920 */
.L_x_131:
[----:B------:R-:W-:Y:S05]  /*4c60*/  BSYNC B1 ;  /* 0x0000000000017941 */ /* 0x000fea0003800000 */
.L_x_130:
        /* <DEDUP_REMOVED lines=9> */
.L_x_133:
[----:B------:R-:W-:Y:S05]  /*4d00*/  BSYNC B1 ;  /* 0x0000000000017941 */ /* 0x000fea0003800000 */
.L_x_132:
        /* <DEDUP_REMOVED lines=9> */
.L_x_135:
[----:B------:R-:W-:Y:S05]  /*4da0*/  BSYNC B1 ;  /* 0x0000000000017941 */ /* 0x000fea0003800000 */
.L_x_134:
[----:B0----5:R-:W-:Y:S01]  /*4db0*/  FMUL R4, R118, R89 ;  /* 0x0000005976047220 */ /* 0x021fe20000400000 */
        /* <DEDUP_REMOVED lines=8> */
.L_x_137:
[----:B------:R-:W-:Y:S05]  /*4e40*/  BSYNC B1 ;  /* 0x0000000000017941 */ /* 0x000fea0003800000 */
.L_x_136:
[----:B0----5:R-:W-:Y:S01]  /*4e50*/  FMUL R5, R118, R89 ;  /* 0x0000005976057220 */ /* 0x021fe20000400000 */
[----:B------:R-:W-:Y:S01]  /*4e60*/  @P4 MOV R4, R62 ;  /* 0x0000003e00044202 */ /* 0x000fe20000000f00 */
[----:B------:R-:W-:Y:S01]  /*4e70*/  BSSY B1, `(.L_x_138) ;  /* 0x0000007000017945 */ /* 0x000fe20003800000 */
[----:B------:R-:W-:Y:S01]  /*4e80*/  ISETP.GT.AND P5, PT, R3, 0x80, P2 ;  /* 0x000000800300780c */ /* 0x000fe200017a4270 */
[----:B------:R-:W-:Y:S01]  /*4e90*/  FFMA R9, R48, R88, R5 ;  /* 0x0000005830097223 */ /* 0x000fe20000000005 */
[----:B------:R-:W-:-:S05]  /*4ea0*/  @P4 IMAD.MOV.U32 R5, RZ, RZ, R63 ;  /* 0x000000ffff054224 */ /* 0x000fca00078e003f */
[----:B------:R0:W-:Y:S06]  /*4eb0*/  @P4 STG.E desc[UR36][R4.64+0xc0], R9 ;  /* 0x0000c00904004986 */ /* 0x0001ec000c101924 */
[----:B------:R-:W-:Y:S05]  /*4ec0*/  @!P5 BRA `(.L_x_139) ;  /* 0x000000000004d947 */ /* 0x000fea0003800000 */
[----:B------:R0:W5:Y:S02]  /*4ed0*/  LDG.E.LTC128B R118, desc[UR36][R10.64+0xc4] ;  /* 0x0000c4240a767981 */ /* 0x000164000c1e1920 */
.L_x_139:
[----:B------:R-:W-:Y:S05]  /*4ee0*/  BSYNC B1 ;  /* 0x0000000000017941 */ /* 0x000fea0003800000 */
.L_x_138:
        /* <DEDUP_REMOVED lines=9> */
.L_x_141:
[----:B------:R-:W-:Y:S05]  /*4f80*/  BSYNC B1 ;  /* 0x0000000000017941 */ /* 0x000fea0003800000 */
.L_x_140:
        /* <DEDUP_REMOVED lines=9> */
.L_x_143:
[----:B------:R-:W-:Y:S05]  /*5020*/  BSYNC B1 ;  /* 0x0000000000017941 */ /* 0x000fea0003800000 */
.L_x_142:
        /* <DEDUP_REMOVED lines=9> */
.L_x_145:
[----:B------:R-:W-:Y:S05]  /*50c0*/  BSYNC B1 ;  /* 0x0000000000017941 */ /* 0x000fea0003800000 */
.L_x_144:
        /* <DEDUP_REMOVED lines=9> */
.L_x_147:
[----:B------:R-:W-:Y:S05]  /*5160*/  BSYNC B1 ;  /* 0x0000000000017941 */ /* 0x000fea0003800000 */
.L_x_146:
[----:B0----5:R-:W-:Y:S01]  /*5170*/  FMUL R4, R118, R89 ;  /* 0x0000005976047220 */ /* 0x021fe20000400000 */
[----:B------:R-:W-:Y:S01]  /*5180*/  ISETP.GT.AND P1, PT, R3, 0x88, P1 ;  /* 0x000000880300780c */ /* 0x000fe20000f24270 */
[----:B------:R-:W-:Y:S02]  /*5190*/  BSSY B1, `(.L_x_148) ;  /* 0x0000005000017945 */ /* 0x000fe40003800000 */
[----:B------:R-:W-:-:S05]  /*51a0*/  FFMA R53, R53, R88, R4 ;  /* 0x0000005835357223 */ /* 0x000fca0000000004 */
[----:B------:R0:W-:Y:S05]  /*51b0*/  @P2 STG.E desc[UR36][R62.64+0xe4], R53 ;  /* 0x0000e4353e002986 */ /* 0x0001ea000c101924 */
[----:B------:R-:W-:Y:S05]  /*51c0*/  @!P1 BRA `(.L_x_149) ;  /* 0x0000000000049947 */ /* 0x000fea0003800000 */
[----:B------:R0:W5:Y:S02]  /*51d0*/  LDG.E.LTC128B R118, desc[UR36][R56.64+0xe0] ;  /* 0x0000e02438767981 */ /* 0x000164000c1e1920 */
.L_x_149:
[----:B------:R-:W-:Y:S05]  /*51e0*/  BSYNC B1 ;  /* 0x0000000000017941 */ /* 0x000fea0003800000 */
.L_x_148:
        /* <DEDUP_REMOVED lines=9> */
.L_x_151:
[----:B------:R-:W-:Y:S05]  /*5280*/  BSYNC B1 ;  /* 0x0000000000017941 */ /* 0x000fea0003800000 */
.L_x_150:
[----:B-----5:R-:W-:-:S04]  /*5290*/  FMUL R118, R118, R89 ;  /* 0x0000005976767220 */ /* 0x020fc80000400000 */
[----:B------:R-:W-:Y:S01]  /*52a0*/  FFMA R55, R55, R88, R118 ;  /* 0x0000005837377223 */ /* 0x000fe20000000076 */
[----:B------:R-:W-:Y:S06]  /*52b0*/  @!P0 BRA `(.L_x_152) ;  /* 0x00000010007c8947 */ /* 0x000fec0003800000 */
[----:B------:R0:W-:Y:S01]  /*52c0*/  STG.E desc[UR36][R6.64+0xe4], R55 ;  /* 0x0000e43706007986 */ /* 0x0001e2000c101924 */
[----:B------:R-:W-:Y:S05]  /*52d0*/  BRA `(.L_x_152) ;  /* 0x0000001000747947 */ /* 0x000fea0003800000 */
.L_x_29:
[----:B------:R-:W-:Y:S01]  /*52e0*/  ULDC.64 UR4, c[0x0][0x5c0] ;  /* 0x0001700000047ab9 */ /* 0x000fe20000000a00 */
[----:B------:R-:W-:Y:S01]  /*52f0*/  ISETP.GT.AND P4, PT, R4, 0x1, PT ;  /* 0x000000010400780c */ /* 0x000fe20003f84270 */
[-C--:B------:R-:W-:Y:S01]  /*5300*/  FMUL R5, R56, R88.reuse ;  /* 0x0000005838057220 */ /* 0x080fe20000400000 */
[----:B------:R-:W-:Y:S01]  /*5310*/  LEA R8, P1, R12, UR4, 0x2 ;  /* 0x000000040c087c11 */ /* 0x000fe2000f8210ff */
[-C--:B------:R-:W-:Y:S01]  /*5320*/  FMUL R57, R57, R88.reuse ;  /* 0x0000005839397220 */ /* 0x080fe20000400000 */
[----:B------:R-:W-:Y:S01]  /*5330*/  SHF.L.U64.HI R7, R90, 0x2, R93 ;  /* 0x000000025a077819 */ /* 0x000fe2000001025d */
[----:B------:R-:W-:Y:S01]  /*5340*/  IMAD.SHL.U32 R101, R91, 0x4, RZ ;  /* 0x000000045b657824 */ /* 0x000fe200078e00ff */
[----:B------:R-:W-:Y:S01]  /*5350*/  LEA.HI.X R9, R12, UR5, R15, 0x2, P1 ;  /* 0x000000050c097c11 */ /* 0x000fe200088f140f */
[----:B------:R-:W-:Y:S01]  /*5360*/  IMAD.SHL.U32 R15, R90, 0x4, RZ ;  /* 0x000000045a0f7824 */ /* 0x000fe200078e00ff */
[----:B------:R-:W-:Y:S01]  /*5370*/  ISETP.GT.AND P1, PT, R3, RZ, P4 ;  /* 0x000000ff0300720c */ /* 0x000fe20002724270 */
[-C--:B------:R-:W-:Y:S01]  /*5380*/  FMUL R59, R59, R88.reuse ;  /* 0x000000583b3b7220 */ /* 0x080fe20000400000 */
[----:B------:R-:W-:Y:S01]  /*5390*/  SHF.L.U64.HI R19, R91, 0x2, R92 ;  /* 0x000000025b137819 */ /* 0x000fe2000001025c */
[----:B------:R0:W-:Y:S01]  /*53a0*/  @P0 STG.E desc[UR36][R8.64], R5 ;  /* 0x0000000508000986 */ /* 0x0001e2000c101924 */
[----:B------:R-:W-:Y:S01]  /*53b0*/  ISETP.GT.AND P0, PT, R3, 0x8, P4 ;  /* 0x000000080300780c */ /* 0x000fe20002704270 */
[----:B------:R-:W-:Y:S01]  /*53c0*/  FMUL R13, R58, R88 ;  /* 0x000000583a0d7220 */ /* 0x000fe20000400000 */
[----:B------:R-:W-:Y:S01]  /*53d0*/  IADD3 R10, P2, R15, R8, RZ ;  /* 0x000000080f0a7210 */ /* 0x000fe20007f5e0ff */
[-C--:B------:R-:W-:Y:S01]  /*53e0*/  FMUL R61, R61, R88.reuse ;  /* 0x000000583d3d7220 */ /* 0x080fe20000400000 */
[C---:B------:R-:W-:Y:S01]  /*53f0*/  ISETP.GT.AND P5, PT, R4.reuse, 0x8, PT ;  /* 0x000000080400780c */ /* 0x040fe20003fa4270 */
[-C--:B------:R-:W-:Y:S01]  /*5400*/  FMUL R63, R63, R88.reuse ;  /* 0x000000583f3f7220 */ /* 0x080fe20000400000 */
[-C--:B------:R-:W-:Y:S01]  /*5410*/  IADD3.X R11, R7, R9.reuse, RZ, P2, !PT ;  /* 0x00000009070b7210 */ /* 0x080fe200017fe4ff */
[----:B------:R-:W-:Y:S01]  /*5420*/  FMUL R65, R65, R88 ;  /* 0x0000005841417220 */ /* 0x000fe20000400000 */
[----:B------:R-:W-:Y:S01]  /*5430*/  ISETP.GT.AND P4, PT, R4, 0x9, PT ;  /* 0x000000090400780c */ /* 0x000fe20003f84270 */
[----:B------:R-:W-:Y:S01]  /*5440*/  @P1 STG.E desc[UR36][R8.64+0x4], R57 ;  /* 0x0000043908001986 */ /* 0x000fe2000c101924 */
[----:B------:R-:W-:Y:S01]  /*5450*/  IADD3 R6, P1, P2, R101, R8, R15 ;  /* 0x0000000865067210 */ /* 0x000fe20007a3e00f */
[-C--:B0-----:R-:W-:Y:S01]  /*5460*/  FMUL R5, R60, R88.reuse ;  /* 0x000000583c057220 */ /* 0x081fe20000400000 */
[----:B------:R-:W-:Y:S01]  /*5470*/  ISETP.GT.AND P3, PT, R3, 0x8, P6 ;  /* 0x000000080300780c */ /* 0x000fe20003764270 */
[----:B------:R-:W-:Y:S01]  /*5480*/  @P0 STG.E desc[UR36][R10.64+0x4], R59 ;  /* 0x0000043b0a000986 */ /* 0x000fe2000c101924 */
[----:B------:R-:W-:Y:S01]  /*5490*/  IADD3.X R7, R19, R9, R7, P1, P2 ;  /* 0x0000000913077210 */ /* 0x000fe20000fe4407 */
[-C--:B------:R-:W-:Y:S01]  /*54a0*/  FMUL R67, R67, R88.reuse ;  /* 0x0000005843437220 */ /* 0x080fe20000400000 */
[----:B------:R-:W-:Y:S01]  /*54b0*/  ISETP.GT.AND P1, PT, R3, RZ, P5 ;  /* 0x000000ff0300720c */ /* 0x000fe20002f24270 */
[-C--:B------:R-:W-:Y:S01]  /*54c0*/  FMUL R69, R69, R88.reuse ;  /* 0x0000005845457220 */ /* 0x080fe20000400000 */
[----:B------:R-:W-:Y:S01]  /*54d0*/  ISETP.GT.AND P0, PT, R3, RZ, P4 ;  /* 0x000000ff0300720c */ /* 0x000fe20002704270 */
[-C--:B------:R-:W-:Y:S01]  /*54e0*/  FMUL R71, R71, R88.reuse ;  /* 0x0000005847477220 */ /* 0x080fe20000400000 */
[C---:B------:R-:W-:Y:S01]  /*54f0*/  ISETP.GT.AND P2, PT, R4.reuse, 0x11, PT ;  /* 0x000000110400780c */ /* 0x040fe20003f44270 */
[-C--:B------:R-:W-:Y:S01]  /*5500*/  FMUL R73, R73, R88.reuse ;  /* 0x0000005849497220 */ /* 0x080fe20000400000 */
[-C--:B------:R-:W-:Y:S01]  /*5510*/  FMUL R75, R75, R88.reuse ;  /* 0x000000584b4b7220 */ /* 0x080fe20000400000 */
[-C--:B------:R-:W-:Y:S01]  /*5520*/  FMUL R77, R77, R88.reuse ;  /* 0x000000584d4d7220 */ /* 0x080fe20000400000 */
[-C--:B------:R-:W-:Y:S01]  /*5530*/  FMUL R79, R79, R88.reuse ;  /* 0x000000584f4f7220 */ /* 0x080fe20000400000 */
[----:B------:R0:W-:Y:S01]  /*5540*/  @P3 STG.E desc[UR36][R10.64], R13 ;  /* 0x0000000d0a003986 */ /* 0x0001e2000c101924 */
[C---:B------:R-:W-:Y:S01]  /*5550*/  ISETP.GT.AND P3, PT, R4.reuse, 0x10, PT ;  /* 0x000000100400780c */ /* 0x040fe20003f64270 */
[-C--:B------:R-:W-:Y:S01]  /*5560*/  FMUL R81, R81, R88.reuse ;  /* 0x0000005851517220 */ /* 0x080fe20000400000 */
[-C--:B------:R-:W-:Y:S01]  /*5570*/  FMUL R83, R83, R88.reuse ;  /* 0x0000005853537220 */ /* 0x080fe20000400000 */
[----:B------:R1:W-:Y:S01]  /*5580*/  @P1 STG.E desc[UR36][R8.64+0x20], R5 ;  /* 0x0000200508001986 */ /* 0x0003e2000c101924 */
[----:B------:R-:W-:Y:S01]  /*5590*/  ISETP.GT.AND P1, PT, R3, 0x8, P5 ;  /* 0x000000080300780c */ /* 0x000fe20002f24270 */
[-C--:B------:R-:W-:Y:S01]  /*55a0*/  FMUL R85, R85, R88.reuse ;  /* 0x0000005855557220 */ /* 0x080fe20000400000 */
[C---:B------:R-:W-:Y:S01]  /*55b0*/  ISETP.GT.AND P5, PT, R4.reuse, 0x28, PT ;  /* 0x000000280400780c */ /* 0x040fe20003fa4270 */
[----:B------:R-:W-:Y:S01]  /*55c0*/  @P0 STG.E desc[UR36][R8.64+0x24], R61 ;  /* 0x0000243d08000986 */ /* 0x000fe2000c101924 */
[----:B------:R-:W-:Y:S01]  /*55d0*/  ISETP.GT.AND P0, PT, R3, 0x8, P4 ;  /* 0x000000080300780c */ /* 0x000fe20002704270 */
[-C--:B------:R-:W-:Y:S01]  /*55e0*/  FMUL R87, R87, R88.reuse ;  /* 0x0000005857577220 */ /* 0x080fe20000400000 */
[----:B------:R-:W-:Y:S01]  /*55f0*/  ISETP.GT.AND P4, PT, R4, 0x30, PT ;  /* 0x000000300400780c */ /* 0x000fe20003f84270 */
[-C--:B0-----:R-:W-:Y:S01]  /*5600*/  FMUL R13, R62, R88.reuse ;  /* 0x000000583e0d7220 */ /* 0x081fe20000400000 */
[----:B------:R-:W-:Y:S01]  /*5610*/  P2R R57, PR, RZ, 0x20 ;  /* 0x00000020ff397803 */ /* 0x000fe20000000000 */
[-C--:B------:R-:W-:Y:S01]  /*5620*/  FMUL R25, R25, R88.reuse ;  /* 0x0000005819197220 */ /* 0x080fe20000400000 */
[-C--:B------:R-:W-:Y:S01]  /*5630*/  FMUL R27, R27, R88.reuse ;  /* 0x000000581b1b7220 */ /* 0x080fe20000400000 */
[-C--:B-1----:R-:W-:Y:S01]  /*5640*/  FMUL R5, R64, R88.reuse ;  /* 0x0000005840057220 */ /* 0x082fe20000400000 */
[-C--:B------:R-:W-:Y:S01]  /*5650*/  FMUL R29, R29, R88.reuse ;  /* 0x000000581d1d7220 */ /* 0x080fe20000400000 */
[----:B------:R0:W-:Y:S01]  /*5660*/  @P1 STG.E desc[UR36][R10.64+0x20], R13 ;  /* 0x0000200d0a001986 */ /* 0x0001e2000c101924 */
[----:B------:R-:W-:Y:S01]  /*5670*/  ISETP.GT.AND P1, PT, R4, 0x19, PT ;  /* 0x000000190400780c */ /* 0x000fe20003f24270 */
[-C--:B------:R-:W-:Y:S01]  /*5680*/  FMUL R31, R31, R88.reuse ;  /* 0x000000581f1f7220 */ /* 0x080fe20000400000 */
[-C--:B------:R-:W-:Y:S01]  /*5690*/  FMUL R33, R33, R88.reuse ;  /* 0x0000005821217220 */ /* 0x080fe20000400000 */
[----:B------:R-:W-:Y:S01]  /*56a0*/  @P0 STG.E desc[UR36][R10.64+0x24], R63 ;  /* 0x0000243f0a000986 */ /* 0x000fe2000c101924 */
[----:B------:R-:W-:Y:S01]  /*56b0*/  ISETP.GT.AND P0, PT, R3, RZ, P3 ;  /* 0x000000ff0300720c */ /* 0x000fe20001f04270 */
[-C--:B------:R-:W-:Y:S01]  /*56c0*/  FMUL R35, R35, R88.reuse ;  /* 0x0000005823237220 */ /* 0x080fe20000400000 */
[-C--:B------:R-:W-:Y:S01]  /*56d0*/  FMUL R37, R37, R88.reuse ;  /* 0x0000005825257220 */ /* 0x080fe20000400000 */
[-C--:B------:R-:W-:Y:S01]  /*56e0*/  FMUL R39, R39, R88.reuse ;  /* 0x0000005827277220 */ /* 0x080fe20000400000 */
[-C--:B------:R-:W-:Y:S01]  /*56f0*/  FMUL R41, R41, R88.reuse ;  /* 0x0000005829297220 */ /* 0x080fe20000400000 */
[-C--:B------:R-:W-:Y:S01]  /*5700*/  FMUL R43, R43, R88.reuse ;  /* 0x000000582b2b7220 */ /* 0x080fe20000400000 */
[-C--:B------:R-:W-:Y:S01]  /*5710*/  FMUL R45, R45, R88.reuse ;  /* 0x000000582d2d7220 */ /* 0x080fe20000400000 */
[-C--:B0-----:R-:W-:Y:S01]  /*5720*/  FMUL R13, R66, R88.reuse ;  /* 0x00000058420d7220 */ /* 0x081fe20000400000 */
[-C--:B------:R-:W-:Y:S01]  /*5730*/  FMUL R47, R47, R88.reuse ;  /* 0x000000582f2f7220 */ /* 0x080fe20000400000 */
[-C--:B------:R-:W-:Y:S01]  /*5740*/  FMUL R49, R49, R88.reuse ;  /* 0x0000005831317220 */ /* 0x080fe20000400000 */
[-C--:B------:R-:W-:Y:S01]  /*5750*/  FMUL R51, R51, R88.reuse ;  /* 0x0000005833337220 */ /* 0x080fe20000400000 */
[-C--:B------:R-:W-:Y:S01]  /*5760*/  FMUL R53, R53, R88.reuse ;  /* 0x0000005835357220 */ /* 0x080fe20000400000 */
[-C--:B------:R-:W-:Y:S01]  /*5770*/  FMUL R55, R55, R88.reuse ;  /* 0x0000005837377220 */ /* 0x080fe20000400000 */
[----:B------:R0:W-:Y:S01]  /*5780*/  @P0 STG.E desc[UR36][R8.64+0x40], R5 ;  /* 0x0000400508000986 */ /* 0x0001e2000c101924 */
[----:B------:R-:W-:Y:S01]  /*5790*/  ISETP.GT.AND P0, PT, R3, RZ, P2 ;  /* 0x000000ff0300720c */ /* 0x000fe20001704270 */
[----:B0-----:R-:W-:-:S12]  /*57a0*/  FMUL R5, R68, R88 ;  /* 0x0000005844057220 */ /* 0x001fd80000400000 */
[----:B------:R-:W-:Y:S01]  /*57b0*/  @P0 STG.E desc[UR36][R8.64+0x44], R65 ;  /* 0x0000444108000986 */ /* 0x000fe2000c101924 */
[----:B------:R-:W-:Y:S02]  /*57c0*/  ISETP.GT.AND P0, PT, R3, 0x8, P3 ;  /* 0x000000080300780c */ /* 0x000fe40001f04270 */
[----:B------:R-:W-:-:S04]  /*57d0*/  ISETP.GT.AND P3, PT, R4, 0x29, PT ;  /* 0x000000290400780c */ /* 0x000fc80003f64270 */
[----:B------:R-:W-:-:S07]  /*57e0*/  P2R R56, PR, RZ, 0x8 ;  /* 0x00000008ff387803 */ /* 0x000fce0000000000 */
[----:B------:R0:W-:Y:S01]  /*57f0*/  @P0 STG.E desc[UR36][R10.64+0x40], R13 ;  /* 0x0000400d0a000986 */ /* 0x0001e2000c101924 */
[----:B------:R-:W-:Y:S02]  /*5800*/  ISETP.GT.AND P0, PT, R3, 0x8, P2 ;  /* 0x000000080300780c */ /* 0x000fe40001704270 */
[----:B------:R-:W-:Y:S01]  /*5810*/  ISETP.GT.AND P2, PT, R4, 0x18, PT ;  /* 0x000000180400780c */ /* 0x000fe20003f44270 */
[----:B0-----:R-:W-:-:S10]  /*5820*/  FMUL R13, R70, R88 ;  /* 0x00000058460d7220 */ /* 0x001fd40000400000 */
[----:B------:R-:W-:Y:S01]  /*5830*/  @P0 STG.E desc[UR36][R10.64+0x44], R67 ;  /* 0x000044430a000986 */ /* 0x000fe2000c101924 */
[----:B------:R-:W-:-:S13]  /*5840*/  ISETP.GT.AND P0, PT, R3, RZ, P2 ;  /* 0x000000ff0300720c */ /* 0x000fda0001704270 */
[----:B------:R0:W-:Y:S01]  /*5850*/  @P0 STG.E desc[UR36][R8.64+0x60], R5 ;  /* 0x0000600508000986 */ /* 0x0001e2000c101924 */
[----:B------:R-:W-:Y:S01]  /*5860*/  ISETP.GT.AND P0, PT, R3, RZ, P1 ;  /* 0x000000ff0300720c */ /* 0x000fe20000f04270 */
[----:B0-----:R-:W-:-:S12]  /*5870*/  FMUL R5, R72, R88 ;  /* 0x0000005848057220 */ /* 0x001fd80000400000 */
[----:B------:R-:W-:Y:S01]  /*5880*/  @P0 STG.E desc[UR36][R8.64+0x64], R69 ;  /* 0x0000644508000986 */ /* 0x000fe2000c101924 */
[----:B------:R-:W-:Y:S02]  /*5890*/  ISETP.GT.AND P0, PT, R3, 0x8, P2 ;  /* 0x000000080300780c */ /* 0x000fe40001704270 */
[----:B------:R-:W-:-:S11]  /*58a0*/  ISETP.GT.AND P2, PT, R4, 0x20, PT ;  /* 0x000000200400780c */ /* 0x000fd60003f44270 */
        /* <DEDUP_REMOVED lines=13> */
[----:B------:R-:W-:Y:S01]  /*5980*/  ISETP.GT.AND P0, PT, R3, 0x8, P1 ;  /* 0x000000080300780c */ /* 0x000fe20000f04270 */
[----:B0-----:R-:W-:-:S12]  /*5990*/  FMUL R13, R78, R88 ;  /* 0x000000584e0d7220 */ /* 0x001fd80000400000 */
[----:B------:R-:W-:Y:S01]  /*59a0*/  @P0 STG.E desc[UR36][R10.64+0x84], R75 ;  /* 0x0000844b0a000986 */ /* 0x000fe2000c101924 */
[----:B------:R-:W-:-:S13]  /*59b0*/  ISETP.GT.AND P0, PT, R3, RZ, P5 ;  /* 0x000000ff0300720c */ /* 0x000fda0002f04270 */
[----:B------:R0:W-:Y:S01]  /*59c0*/  @P0 STG.E desc[UR36][R8.64+0xa0], R5 ;  /* 0x0000a00508000986 */ /* 0x0001e2000c101924 */
[----:B------:R-:W-:Y:S01]  /*59d0*/  ISETP.GT.AND P0, PT, R3, RZ, P3 ;  /* 0x000000ff0300720c */ /* 0x000fe20001f04270 */
[----:B0-----:R-:W-:-:S12]  /*59e0*/  FMUL R5, R80, R88 ;  /* 0x0000005850057220 */ /* 0x001fd80000400000 */
[----:B------:R-:W-:Y:S01]  /*59f0*/  @P0 STG.E desc[UR36][R8.64+0xa4], R77 ;  /* 0x0000a44d08000986 */ /* 0x000fe2000c101924 */
[----:B------:R-:W-:-:S13]  /*5a00*/  ISETP.GT.AND P0, PT, R3, 0x8, P5 ;  /* 0x000000080300780c */ /* 0x000fda0002f04270 */
[----:B------:R0:W-:Y:S01]  /*5a10*/  @P0 STG.E desc[UR36][R10.64+0xa0], R13 ;  /* 0x0000a00d0a000986 */ /* 0x0001e2000c101924 */
[C---:B------:R-:W-:Y:S02]  /*5a20*/  ISETP.GT.AND P0, PT, R3.reuse, 0x8, P3 ;  /* 0x000000080300780c */ /* 0x040fe40001f04270 */
[----:B------:R-:W-:Y:S01]  /*5a30*/  ISETP.GT.AND P3, PT, R3, 0x8, P2 ;  /* 0x000000080300780c */ /* 0x000fe20001764270 */
[----:B0-----:R-:W-:-:S10]  /*5a40*/  FMUL R13, R82, R88 ;  /* 0x00000058520d7220 */ /* 0x001fd40000400000 */
[----:B------:R-:W-:Y:S01]  /*5a50*/  @P0 STG.E desc[UR36][R10.64+0xa4], R79 ;  /* 0x0000a44f0a000986 */ /* 0x000fe2000c101924 */
[----:B------:R-:W-:-:S13]  /*5a60*/  ISETP.GT.AND P0, PT, R3, RZ, P4 ;  /* 0x000000ff0300720c */ /* 0x000fda0002704270 */
[----:B------:R0:W-:Y:S01]  /*5a70*/  @P0 STG.E desc[UR36][R8.64+0xc0], R5 ;  /* 0x0000c00508000986 */ /* 0x0001e2000c101924 */
[----:B------:R-:W-:-:S04]  /*5a80*/  ISETP.GT.AND P0, PT, R4, 0x31, PT ;  /* 0x000000310400780c */ /* 0x000fc80003f04270 */
[----:B------:R-:W-:Y:S01]  /*5a90*/  ISETP.GT.AND P1, PT, R3, RZ, P0 ;  /* 0x000000ff0300720c */ /* 0x000fe20000724270 */
[----:B0-----:R-:W-:-:S12]  /*5aa0*/  FMUL R5, R84, R88 ;  /* 0x0000005854057220 */ /* 0x001fd80000400000 */
[----:B------:R-:W-:Y:S01]  /*5ab0*/  @P1 STG.E desc[UR36][R8.64+0xc4], R81 ;  /* 0x0000c45108001986 */ /* 0x000fe2000c101924 */
[----:B------:R-:W-:-:S13]  /*5ac0*/  ISETP.GT.AND P1, PT, R3, 0x8, P4 ;  /* 0x000000080300780c */ /* 0x000fda0002724270 */
[----:B------:R0:W-:Y:S01]  /*5ad0*/  @P1 STG.E desc[UR36][R10.64+0xc0], R13 ;  /* 0x0000c00d0a001986 */ /* 0x0001e2000c101924 */
[----:B------:R-:W-:-:S13]  /*5ae0*/  ISETP.GT.AND P1, PT, R3, 0x8, P0 ;  /* 0x000000080300780c */ /* 0x000fda0000724270 */
[----:B------:R-:W-:Y:S01]  /*5af0*/  @P1 STG.E desc[UR36][R10.64+0xc4], R83 ;  /* 0x0000c4530a001986 */ /* 0x000fe2000c101924 */
[----:B------:R-:W-:-:S05]  /*5b00*/  IADD3 R14, P1, R101, R10, RZ ;  /* 0x0000000a650e7210 */ /* 0x000fca0007f3e0ff */
[----:B------:R-:W-:Y:S01]  /*5b10*/  IMAD.X R15, R19, 0x1, R11, P1 ;  /* 0x00000001130f7824 */ /* 0x000fe200008e060b */
[----:B------:R-:W-:-:S13]  /*5b20*/  ISETP.GT.AND P1, PT, R3, RZ, P2 ;  /* 0x000000ff0300720c */ /* 0x000fda0001724270 */
[----:B------:R1:W-:Y:S01]  /*5b30*/  @P1 STG.E desc[UR36][R8.64+0xe0], R5 ;  /* 0x0000e00508001986 */ /* 0x0003e2000c101924 */
[----:B------:R-:W-:-:S05]  /*5b40*/  IADD3 R20, P1, R101, R10, RZ ;  /* 0x0000000a65147210 */ /* 0x000fca0007f3e0ff */
[----:B------:R-:W-:Y:S01]  /*5b50*/  IMAD.X R21, R19, 0x1, R11, P1 ;  /* 0x0000000113157824 */ /* 0x000fe200008e060b */
[----:B------:R-:W-:-:S05]  /*5b60*/  IADD3 R12, P1, R101, R8, RZ ;  /* 0x00000008650c7210 */ /* 0x000fca0007f3e0ff */
[----:B0-----:R-:W-:Y:S01]  /*5b70*/  IMAD.X R13, R19, 0x1, R9, P1 ;  /* 0x00000001130d7824 */ /* 0x001fe200008e0609 */
[----:B------:R-:W-:Y:S01]  /*5b80*/  ISETP.GT.AND P1, PT, R4, 0x39, PT ;  /* 0x000000390400780c */ /* 0x000fe20003f24270 */
[-C--:B------:R-:W-:Y:S01]  /*5b90*/  FMUL R19, R86, R88.reuse ;  /* 0x0000005856137220 */ /* 0x080fe20000400000 */
[----:B-1----:R-:W-:Y:S02]  /*5ba0*/  FMUL R5, R24, R88 ;  /* 0x0000005818057220 */ /* 0x002fe40000400000 */
[----:B------:R-:W-:-:S13]  /*5bb0*/  ISETP.GT.AND P5, PT, R3, RZ, P1 ;  /* 0x000000ff0300720c */ /* 0x000fda0000fa4270 */
[----:B------:R-:W-:Y:S01]  /*5bc0*/  @P5 STG.E desc[UR36][R8.64+0xe4], R85 ;  /* 0x0000e45508005986 */ /* 0x000fe2000c101924 */
[----:B------:R-:W-:-:S03]  /*5bd0*/  ISETP.GT.AND P5, PT, R4, 0x1, PT ;  /* 0x000000010400780c */ /* 0x000fc60003fa4270 */
[----:B------:R0:W-:Y:S01]  /*5be0*/  @P3 STG.E desc[UR36][R10.64+0xe0], R19 ;  /* 0x0000e0130a003986 */ /* 0x0001e2000c101924 */
[C---:B------:R-:W-:Y:S02]  /*5bf0*/  ISETP.GT.AND P3, PT, R3.reuse, 0x8, P1 ;  /* 0x000000080300780c */ /* 0x040fe40000f64270 */
[----:B------:R-:W-:Y:S01]  /*5c00*/  ISETP.GT.AND P5, PT, R3, 0x80, P5 ;  /* 0x000000800300780c */ /* 0x000fe20002fa4270 */
[----:B0-----:R-:W-:-:S10]  /*5c10*/  FMUL R19, R26, R88 ;  /* 0x000000581a137220 */ /* 0x001fd40000400000 */
[----:B------:R0:W-:Y:S01]  /*5c20*/  @P3 STG.E desc[UR36][R10.64+0xe4], R87 ;  /* 0x0000e4570a003986 */ /* 0x0001e2000c101924 */
[C---:B------:R-:W-:Y:S01]  /*5c30*/  ISETP.GT.AND P3, PT, R3.reuse, 0x80, P6 ;  /* 0x000000800300780c */ /* 0x040fe20003764270 */
[----:B------:R-:W-:Y:S01]  /*5c40*/  @P5 IMAD.MOV.U32 R8, RZ, RZ, R12 ;  /* 0x000000ffff085224 */ /* 0x000fe200078e000c */
[----:B------:R-:W-:Y:S01]  /*5c50*/  ISETP.GT.AND P6, PT, R3, 0x88, P6 ;  /* 0x000000880300780c */ /* 0x000fe200037c4270 */
[----:B------:R-:W-:Y:S02]  /*5c60*/  @P5 IMAD.MOV.U32 R9, RZ, RZ, R13 ;  /* 0x000000ffff095224 */ /* 0x000fe400078e000d */
[----:B0-----:R-:W-:-:S08]  /*5c70*/  FMUL R11, R30, R88 ;  /* 0x000000581e0b7220 */ /* 0x001fd00000400000 */
[----:B------:R0:W-:Y:S01]  /*5c80*/  @P3 STG.E desc[UR36][R12.64], R5 ;  /* 0x000000050c003986 */ /* 0x0001e2000c101924 */
[----:B------:R-:W-:-:S03]  /*5c90*/  ISETP.NE.AND P3, PT, R56, RZ, PT ;  /* 0x000000ff3800720c */ /* 0x000fc60003f65270 */
[----:B------:R-:W-:Y:S01]  /*5ca0*/  @P5 STG.E desc[UR36][R8.64+0x4], R25 ;  /* 0x0000041908005986 */ /* 0x000fe2000c101924 */
[----:B------:R-:W-:-:S03]  /*5cb0*/  ISETP.NE.AND P5, PT, R57, RZ, PT ;  /* 0x000000ff3900720c */ /* 0x000fc60003fa5270 */
[----:B------:R1:W-:Y:S01]  /*5cc0*/  @P6 STG.E desc[UR36][R14.64], R19 ;  /* 0x000000130e006986 */ /* 0x0003e2000c101924 */
[----:B------:R-:W-:Y:S01]  /*5cd0*/  ISETP.GT.AND P6, PT, R4, 0x1, PT ;  /* 0x000000010400780c */ /* 0x000fe20003fc4270 */
[----:B0-----:R-:W-:-:S03]  /*5ce0*/  FMUL R5, R28, R88 ;  /* 0x000000581c057220 */ /* 0x001fc60000400000 */
[----:B------:R-:W-:Y:S01]  /*5cf0*/  ISETP.GT.AND P6, PT, R3, 0x88, P6 ;  /* 0x000000880300780c */ /* 0x000fe200037c4270 */
[----:B-1----:R-:W-:-:S12]  /*5d00*/  FMUL R15, R44, R88 ;  /* 0x000000582c0f7220 */ /* 0x002fd80000400000 */
[----:B------:R-:W-:Y:S01]  /*5d10*/  @P6 STG.E desc[UR36][R20.64+0x4], R27 ;  /* 0x0000041b14006986 */ /* 0x000fe2000c101924 */
[----:B------:R-:W-:-:S04]  /*5d20*/  ISETP.GT.AND P6, PT, R4, 0x8, PT ;  /* 0x000000080400780c */ /* 0x000fc80003fc4270 */
[----:B------:R-:W-:-:S13]  /*5d30*/  ISETP.GT.AND P6, PT, R3, 0x80, P6 ;  /* 0x000000800300780c */ /* 0x000fda00037c4270 */
[----:B------:R-:W-:Y:S01]  /*5d40*/  @P6 IMAD.MOV.U32 R8, RZ, RZ, R12 ;  /* 0x000000ffff086224 */ /* 0x000fe200078e000c */
[----:B------:R-:W-:-:S05]  /*5d50*/  @P6 MOV R9, R13 ;  /* 0x0000000d00096202 */ /* 0x000fca0000000f00 */
[----:B------:R0:W-:Y:S01]  /*5d60*/  @P6 STG.E desc[UR36][R8.64+0x20], R5 ;  /* 0x0000200508006986 */ /* 0x0001e2000c101924 */
[----:B------:R-:W-:-:S04]  /*5d70*/  ISETP.GT.AND P6, PT, R4, 0x9, PT ;  /* 0x000000090400780c */ /* 0x000fc80003fc4270 */
[----:B------:R-:W-:Y:S01]  /*5d80*/  ISETP.GT.AND P6, PT, R3, 0x80, P6 ;  /* 0x000000800300780c */ /* 0x000fe200037c4270 */
[----:B0-----:R-:W-:-:S12]  /*5d90*/  FMUL R5, R32, R88 ;  /* 0x0000005820057220 */ /* 0x001fd80000400000 */
[----:B------:R-:W-:Y:S02]  /*5da0*/  @P6 IMAD.MOV.U32 R8, RZ, RZ, R12 ;  /* 0x000000ffff086224 */ /* 0x000fe400078e000c */
[----:B------:R-:W-:-:S05]  /*5db0*/  @P6 IMAD.MOV.U32 R9, RZ, RZ, R13 ;  /* 0x000000ffff096224 */ /* 0x000fca00078e000d */
[----:B------:R-:W-:Y:S01]  /*5dc0*/  @P6 STG.E desc[UR36][R8.64+0x24], R29 ;  /* 0x0000241d08006986 */ /* 0x000fe2000c101924 */
[----:B------:R-:W-:-:S04]  /*5dd0*/  ISETP.GT.AND P6, PT, R4, 0x8, PT ;  /* 0x000000080400780c */ /* 0x000fc80003fc4270 */
[----:B------:R-:W-:-:S13]  /*5de0*/  ISETP.GT.AND P6, PT, R3, 0x88, P6 ;  /* 0x000000880300780c */ /* 0x000fda00037c4270 */
[----:B------:R0:W-:Y:S01]  /*5df0*/  @P6 STG.E desc[UR36][R6.64+0x20], R11 ;  /* 0x0000200b06006986 */ /* 0x0001e2000c101924 */
[----:B------:R-:W-:-:S04]  /*5e00*/  ISETP.GT.AND P6, PT, R4, 0x9, PT ;  /* 0x000000090400780c */ /* 0x000fc80003fc4270 */
[----:B------:R-:W-:Y:S01]  /*5e10*/  ISETP.GT.AND P6, PT, R3, 0x88, P6 ;  /* 0x000000880300780c */ /* 0x000fe200037c4270 */
[----:B0-----:R-:W-:-:S12]  /*5e20*/  FMUL R11, R34, R88 ;  /* 0x00000058220b7220 */ /* 0x001fd80000400000 */
[----:B------:R-:W-:Y:S01]  /*5e30*/  @P6 STG.E desc[UR36][R6.64+0x24], R31 ;  /* 0x0000241f06006986 */ /* 0x000fe2000c101924 */
[----:B------:R-:W-:-:S04]  /*5e40*/  ISETP.GT.AND P6, PT, R4, 0x10, PT ;  /* 0x000000100400780c */ /* 0x000fc80003fc4270 */
[----:B------:R-:W-:-:S13]  /*5e50*/  ISETP.GT.AND P6, PT, R3, 0x80, P6 ;  /* 0x000000800300780c */ /* 0x000fda00037c4270 */
[----:B------:R-:W-:Y:S02]  /*5e60*/  @P6 IMAD.MOV.U32 R8, RZ, RZ, R12 ;  /* 0x000000ffff086224 */ /* 0x000fe400078e000c */
[----:B------:R-:W-:-:S05]  /*5e70*/  @P6 IMAD.MOV.U32 R9, RZ, RZ, R13 ;  /* 0x000000ffff096224 */ /* 0x000fca00078e000d */
        /* <DEDUP_REMOVED lines=16> */
[----:B------:R-:W-:Y:S01]  /*5f80*/  @P6 MOV R8, R12 ;  /* 0x0000000c00086202 */ /* 0x000fe20000000f00 */
        /* <DEDUP_REMOVED lines=21> */
[----:B------:R-:W-:-:S13]  /*60e0*/  ISETP.GT.AND P6, PT, R3, 0x80, P6 ;  /* 0x000000800300780c */ /* 0x000fda00037c4270 */
[----:B0-----:R-:W-:Y:S01]  /*60f0*/  @P6 IMAD.MOV.U32 R8, RZ, RZ, R12 ;  /* 0x000000ffff086224 */ /* 0x001fe200078e000c */
[----:B------:R-:W-:-:S05]  /*6100*/  @P6 MOV R9, R13 ;  /* 0x0000000d00096202 */ /* 0x000fca0000000f00 */
[----:B------:R0:W-:Y:S01]  /*6110*/  @P6 STG.E desc[UR36][R8.64+0x84], R41 ;  /* 0x0000842908006986 */ /* 0x0001e2000c101924 */
[----:B------:R-:W-:-:S04]  /*6120*/  ISETP.GT.AND P6, PT, R4, 0x20, PT ;  /* 0x000000200400780c */ /* 0x000fc80003fc4270 */
[----:B------:R-:W-:Y:S01]  /*6130*/  ISETP.GT.AND P6, PT, R3, 0x88, P6 ;  /* 0x000000880300780c */ /* 0x000fe200037c4270 */
[----:B0-----:R-:W-:-:S12]  /*6140*/  FMUL R9, R46, R88 ;  /* 0x000000582e097220 */ /* 0x001fd80000400000 */
[----:B------:R0:W-:Y:S01]  /*6150*/  @P6 STG.E desc[UR36][R6.64+0x80], R11 ;  /* 0x0000800b06006986 */ /* 0x0001e2000c101924 */
[----:B------:R-:W-:-:S04]  /*6160*/  ISETP.GT.AND P6, PT, R4, 0x21, PT ;  /* 0x000000210400780c */ /* 0x000fc80003fc4270 */
[----:B------:R-:W-:Y:S01]  /*6170*/  ISETP.GT.AND P6, PT, R3, 0x88, P6 ;  /* 0x000000880300780c */ /* 0x000fe200037c4270 */
[----:B0-----:R-:W-:-:S12]  /*6180*/  FMUL R11, R48, R88 ;  /* 0x00000058300b7220 */ /* 0x001fd80000400000 */
[----:B------:R-:W-:Y:S02]  /*6190*/  @P6 IMAD.MOV.U32 R4, RZ, RZ, R6 ;  /* 0x000000ffff046224 */ /* 0x000fe400078e0006 */
[----:B------:R-:W-:-:S05]  /*61a0*/  @P6 IMAD.MOV.U32 R5, RZ, RZ, R7 ;  /* 0x000000ffff056224 */ /* 0x000fca00078e0007 */
[----:B------:R0:W-:Y:S01]  /*61b0*/  @P6 STG.E desc[UR36][R4.64+0x84], R43 ;  /* 0x0000842b04006986 */ /* 0x0001e2000c101924 */
[C---:B------:R-:W-:Y:S02]  /*61c0*/  ISETP.GT.AND P6, PT, R3.reuse, 0x80, P5 ;  /* 0x000000800300780c */ /* 0x040fe40002fc4270 */
[----:B------:R-:W-:-:S11]  /*61d0*/  ISETP.GT.AND P5, PT, R3, 0x88, P5 ;  /* 0x000000880300780c */ /* 0x000fd60002fa4270 */
[----:B0-----:R-:W-:Y:S02]  /*61e0*/  @P6 IMAD.MOV.U32 R4, RZ, RZ, R12 ;  /* 0x000000ffff046224 */ /* 0x001fe400078e000c */
[----:B------:R-:W-:-:S05]  /*61f0*/  @P6 IMAD.MOV.U32 R5, RZ, RZ, R13 ;  /* 0x000000ffff056224 */ /* 0x000fca00078e000d */
[----:B------:R0:W-:Y:S01]  /*6200*/  @P6 STG.E desc[UR36][R4.64+0xa0], R15 ;  /* 0x0000a00f04006986 */ /* 0x0001e2000c101924 */
[C---:B------:R-:W-:Y:S02]  /*6210*/  ISETP.GT.AND P6, PT, R3.reuse, 0x80, P3 ;  /* 0x000000800300780c */ /* 0x040fe40001fc4270 */
[----:B------:R-:W-:-:S11]  /*6220*/  ISETP.GT.AND P3, PT, R3, 0x88, P3 ;  /* 0x000000880300780c */ /* 0x000fd60001f64270 */
[----:B0-----:R-:W-:Y:S02]  /*6230*/  @P6 IMAD.MOV.U32 R4, RZ, RZ, R12 ;  /* 0x000000ffff046224 */ /* 0x001fe400078e000c */
[----:B------:R-:W-:-:S05]  /*6240*/  @P6 IMAD.MOV.U32 R5, RZ, RZ, R13 ;  /* 0x000000ffff056224 */ /* 0x000fca00078e000d */
[----:B------:R0:W-:Y:S02]  /*6250*/  @P6 STG.E desc[UR36][R4.64+0xa4], R45 ;  /* 0x0000a42d04006986 */ /* 0x0001e4000c101924 */
[----:B0-----:R-:W-:Y:S01]  /*6260*/  @P5 MOV R4, R6 ;  /* 0x0000000600045202 */ /* 0x001fe20000000f00 */
[----:B------:R-:W-:-:S05]  /*6270*/  @P5 IMAD.MOV.U32 R5, RZ, RZ, R7 ;  /* 0x000000ffff055224 */ /* 0x000fca00078e0007 */
[----:B------:R0:W-:Y:S01]  /*6280*/  @P5 STG.E desc[UR36][R4.64+0xa0], R9 ;  /* 0x0000a00904005986 */ /* 0x0001e2000c101924 */
[C---:B------:R-:W-:Y:S02]  /*6290*/  ISETP.GT.AND P5, PT, R3.reuse, 0x80, P4 ;  /* 0x000000800300780c */ /* 0x040fe400027a4270 */
[----:B------:R-:W-:Y:S01]  /*62a0*/  ISETP.GT.AND P4, PT, R3, 0x88, P4 ;  /* 0x000000880300780c */ /* 0x000fe20002784270 */
[----:B0-----:R-:W-:Y:S02]  /*62b0*/  @P3 IMAD.MOV.U32 R4, RZ, RZ, R6 ;  /* 0x000000ffff043224 */ /* 0x001fe400078e0006 */
[----:B------:R-:W-:Y:S01]  /*62c0*/  FMUL R9, R52, R88 ;  /* 0x0000005834097220 */ /* 0x000fe20000400000 */
[----:B------:R-:W-:-:S05]  /*62d0*/  @P3 IMAD.MOV.U32 R5, RZ, RZ, R7 ;  /* 0x000000ffff053224 */ /* 0x000fca00078e0007 */
[----:B------:R0:W-:Y:S01]  /*62e0*/  @P3 STG.E desc[UR36][R4.64+0xa4], R47 ;  /* 0x0000a42f04003986 */ /* 0x0001e2000c101924 */
[C---:B------:R-:W-:Y:S02]  /*62f0*/  ISETP.GT.AND P3, PT, R3.reuse, 0x80, P0 ;  /* 0x000000800300780c */ /* 0x040fe40000764270 */
[----:B------:R-:W-:Y:S01]  /*6300*/  ISETP.GT.AND P0, PT, R3, 0x88, P0 ;  /* 0x000000880300780c */ /* 0x000fe20000704270 */
[----:B0-----:R-:W-:Y:S02]  /*6310*/  @P5 IMAD.MOV.U32 R4, RZ, RZ, R12 ;  /* 0x000000ffff045224 */ /* 0x001fe400078e000c */
[----:B------:R-:W-:-:S05]  /*6320*/  @P5 IMAD.MOV.U32 R5, RZ, RZ, R13 ;  /* 0x000000ffff055224 */ /* 0x000fca00078e000d */
[----:B------:R0:W-:Y:S01]  /*6330*/  @P5 STG.E desc[UR36][R4.64+0xc0], R11 ;  /* 0x0000c00b04005986 */ /* 0x0001e2000c101924 */
[C---:B------:R-:W-:Y:S02]  /*6340*/  ISETP.GT.AND P5, PT, R3.reuse, 0x80, P2 ;  /* 0x000000800300780c */ /* 0x040fe400017a4270 */
[----:B------:R-:W-:Y:S01]  /*6350*/  ISETP.GT.AND P2, PT, R3, 0x88, P2 ;  /* 0x000000880300780c */ /* 0x000fe20001744270 */
[----:B0-----:R-:W-:Y:S01]  /*6360*/  @P3 IMAD.MOV.U32 R4, RZ, RZ, R12 ;  /* 0x000000ffff043224 */ /* 0x001fe200078e000c */
[----:B------:R-:W-:Y:S01]  /*6370*/  @P3 MOV R5, R13 ;  /* 0x0000000d00053202 */ /* 0x000fe20000000f00 */
[----:B------:R-:W-:-:S04]  /*6380*/  FMUL R11, R54, R88 ;  /* 0x00000058360b7220 */ /* 0x000fc80000400000 */
[----:B------:R0:W-:Y:S01]  /*6390*/  @P3 STG.E desc[UR36][R4.64+0xc4], R49 ;  /* 0x0000c43104003986 */ /* 0x0001e2000c101924 */
[C---:B------:R-:W-:Y:S02]  /*63a0*/  ISETP.GT.AND P3, PT, R3.reuse, 0x80, P1 ;  /* 0x000000800300780c */ /* 0x040fe40000f64270 */
[----:B------:R-:W-:Y:S01]  /*63b0*/  ISETP.GT.AND P1, PT, R3, 0x88, P1 ;  /* 0x000000880300780c */ /* 0x000fe20000f24270 */
[----:B------:R-:W-:Y:S01]  /*63c0*/  FMUL R3, R50, R88 ;  /* 0x0000005832037220 */ /* 0x000fe20000400000 */
[----:B0-----:R-:W-:Y:S02]  /*63d0*/  @P4 IMAD.MOV.U32 R4, RZ, RZ, R6 ;  /* 0x000000ffff044224 */ /* 0x001fe400078e0006 */
[----:B------:R-:W-:-:S05]  /*63e0*/  @P4 IMAD.MOV.U32 R5, RZ, RZ, R7 ;  /* 0x000000ffff054224 */ /* 0x000fca00078e0007 */
[----:B------:R0:W-:Y:S02]  /*63f0*/  @P4 STG.E desc[UR36][R4.64+0xc0], R3 ;  /* 0x0000c00304004986 */ /* 0x0001e4000c101924 */
[----:B0-----:R-:W-:Y:S02]  /*6400*/  @P0 IMAD.MOV.U32 R4, RZ, RZ, R6 ;  /* 0x000000ffff040224 */ /* 0x001fe400078e0006 */
[----:B------:R-:W-:-:S05]  /*6410*/  @P0 IMAD.MOV.U32 R5, RZ, RZ, R7 ;  /* 0x000000ffff050224 */ /* 0x000fca00078e0007 */
[----:B------:R0:W-:Y:S02]  /*6420*/  @P0 STG.E desc[UR36][R4.64+0xc4], R51 ;  /* 0x0000c43304000986 */ /* 0x0001e4000c101924 */
[----:B0-----:R-:W-:Y:S02]  /*6430*/  @P5 IMAD.MOV.U32 R4, RZ, RZ, R12 ;  /* 0x000000ffff045224 */ /* 0x001fe400078e000c */
[----:B------:R-:W-:-:S05]  /*6440*/  @P5 IMAD.MOV.U32 R5, RZ, RZ, R13 ;  /* 0x000000ffff055224 */ /* 0x000fca00078e000d */
[----:B------:R0:W-:Y:S04]  /*6450*/  @P5 STG.E desc[UR36][R4.64+0xe0], R9 ;  /* 0x0000e00904005986 */ /* 0x0001e8000c101924 */
[----:B------:R1:W-:Y:S01]  /*6460*/  @P3 STG.E desc[UR36][R12.64+0xe4], R53 ;  /* 0x0000e4350c003986 */ /* 0x0003e2000c101924 */
[----:B0-----:R-:W-:Y:S01]  /*6470*/  @P2 MOV R4, R6 ;  /* 0x0000000600042202 */ /* 0x001fe20000000f00 */
[----:B------:R-:W-:-:S05]  /*6480*/  @P2 IMAD.MOV.U32 R5, RZ, RZ, R7 ;  /* 0x000000ffff052224 */ /* 0x000fca00078e0007 */
[----:B------:R1:W-:Y:S04]  /*6490*/  @P2 STG.E desc[UR36][R4.64+0xe0], R11 ;  /* 0x0000e00b04002986 */ /* 0x0003e8000c101924 */
[----:B------:R1:W-:Y:S02]  /*64a0*/  @P1 STG.E desc[UR36][R6.64+0xe4], R55 ;  /* 0x0000e43706001986 */ /* 0x0003e4000c101924 */
.L_x_152:
[----:B------:R-:W-:Y:S05]  /*64b0*/  BSYNC B0 ;  /* 0x0000000000007941 */ /* 0x000fea0003800000 */
.L_x_28:
[----:B------:R-:W-:Y:S01]  /*64c0*/  IADD3 R16, P0, R16, UR38, RZ ;  /* 0x0000002610107c10 */ /* 0x000fe2000ff1e0ff */
[----:B------:R-:W-:Y:S01]  /*64d0*/  ULDC.64 UR4, c[0x0][0x650] ;  /* 0x0001940000047ab9 */ /* 0x000fe20000000a00 */
[----:B------:R-:W-:Y:S01]  /*64e0*/  PRMT R3, RZ, 0x7610, R3 ;  /* 0x00007610ff037816 */ /* 0x000fe20000000003 */
[----:B------:R-:W-:Y:S01]  /*64f0*/  IMAD.MOV.U32 R101, RZ, RZ, -0x1 ;  /* 0xffffffffff657424 */ /* 0x000fe200078e00ff */
[----:B------:R-:W-:Y:S01]  /*6500*/  IADD3.X R17, R17, UR41, RZ, P0, !PT ;  /* 0x0000002911117c10 */ /* 0x000fe200087fe4ff */
[----:B------:R-:W-:Y:S01]  /*6510*/  IMAD.MOV.U32 R19, RZ, RZ, -0x1 ;  /* 0xffffffffff137424 */ /* 0x000fe200078e00ff */
[----:B------:R-:W-:-:S04]  /*6520*/  ISETP.GE.U32.AND P0, PT, R16, UR4, PT ;  /* 0x0000000410007c0c */ /* 0x000fc8000bf06070 */
[----:B------:R-:W-:-:S13]  /*6530*/  ISETP.GE.U32.AND.EX P0, PT, R17, UR5, PT, P0 ;  /* 0x0000000511007c0c */ /* 0x000fda000bf06100 */
[----:B------:R-:W-:Y:S05]  /*6540*/  @P0 BRA `(.L_x_153) ;  /* 0x00000004004c0947 */ /* 0x000fea0003800000 */
[----:B-1--4-:R-:W1:Y:S01]  /*6550*/  LDC.64 R10, c[0x0][0x628] ;  /* 0x00018a00ff0a7b82 */ /* 0x012e620000000a00 */
[----:B------:R-:W4:Y:S01]  /*6560*/  S2R R12, SR_CTAID.X ;  /* 0x00000000000c7919 */ /* 0x000f220000002500 */
[----:B------:R-:W-:Y:S02]  /*6570*/  IMAD.MOV.U32 R8, RZ, RZ, R16 ;  /* 0x000000ffff087224 */ /* 0x000fe400078e0010 */
[----:B0-----:R-:W-:Y:S01]  /*6580*/  IMAD.MOV.U32 R9, RZ, RZ, R17 ;  /* 0x000000ffff097224 */ /* 0x001fe200078e0011 */
[----:B------:R-:W0:Y:S03]  /*6590*/  S2R R20, SR_CTAID.Y ;  /* 0x0000000000147919 */ /* 0x000e260000002600 */
[----:B------:R-:W0:Y:S08]  /*65a0*/  LDC R0, c[0x0][0x630] ;  /* 0x00018c00ff007b82 */ /* 0x000e300000000800 */
[----:B------:R-:W0:Y:S01]  /*65b0*/  LDC.64 R14, c[0x0][0x620] ;  /* 0x00018800ff0e7b82 */ /* 0x000e220000000a00 */
[----:B-1----:R-:W-:-:S04]  /*65c0*/  ISETP.NE.U32.AND P0, PT, R10, RZ, PT ;  /* 0x000000ff0a00720c */ /* 0x002fc80003f05070 */
[----:B------:R-:W-:-:S13]  /*65d0*/  ISETP.NE.AND.EX P0, PT, R11, RZ, PT, P0 ;  /* 0x000000ff0b00720c */ /* 0x000fda0003f05300 */
[----:B0---4-:R-:W-:Y:S05]  /*65e0*/  @!P0 BRA `(.L_x_154) ;  /* 0x0000000000288947 */ /* 0x011fea0003800000 */
        /* <DEDUP_REMOVED lines=10> */
.L_x_154:
[-CC-:B------:R-:W-:Y:S01]  /*6690*/  SHF.R.U64 R19, R8, R0.reuse, R9.reuse ;  /* 0x0000000008137219 */ /* 0x180fe20000001209 */
[----:B------:R-:W0:Y:S01]  /*66a0*/  LDC.64 R26, c[0x0][0x640] ;  /* 0x00019000ff1a7b82 */ /* 0x000e220000000a00 */
[----:B------:R-:W-:Y:S01]  /*66b0*/  SHF.R.U32.HI R0, RZ, R0, R9 ;  /* 0x00000000ff007219 */ /* 0x000fe20000011609 */
[----:B------:R-:W-:Y:S01]  /*66c0*/  ULDC UR4, c[0x0][0x150] ;  /* 0x0000540000047ab9 */ /* 0x000fe20000000800 */
[----:B------:R-:W-:Y:S02]  /*66d0*/  IADD3 R3, P0, RZ, -R19, RZ ;  /* 0x80000013ff037210 */ /* 0x000fe40007f1e0ff */
[----:B------:R-:W-:-:S03]  /*66e0*/  I2FP.F32.U32 R7, R12 ;  /* 0x0000000c00077245 */ /* 0x000fc60000201000 */
[----:B------:R-:W1:Y:S01]  /*66f0*/  LDC R6, c[0x0][0x618] ;  /* 0x00018600ff067b82 */ /* 0x000e620000000800 */
[----:B------:R-:W-:Y:S02]  /*6700*/  IMAD.X R5, RZ, RZ, ~R0, P0 ;  /* 0x000000ffff057224 */ /* 0x000fe400000e0e00 */
[----:B------:R-:W-:Y:S01]  /*6710*/  FMUL R7, R7, UR4 ;  /* 0x0000000407077c20 */ /* 0x000fe20008400000 */
[----:B------:R-:W-:Y:S01]  /*6720*/  ULDC UR4, c[0x0][0x154] ;  /* 0x0000550000047ab9 */ /* 0x000fe20000000800 */
[-C--:B------:R-:W-:Y:S02]  /*6730*/  IMAD R0, R5, R14.reuse, RZ ;  /* 0x0000000e05007224 */ /* 0x080fe400078e02ff */
[C---:B------:R-:W-:Y:S01]  /*6740*/  IMAD.WIDE.U32 R4, R3.reuse, R14, R16 ;  /* 0x0000000e03047225 */ /* 0x040fe200078e0010 */
[----:B------:R-:W4:Y:S01]  /*6750*/  LDC R11, c[0x0][0x608] ;  /* 0x00018200ff0b7b82 */ /* 0x000f220000000800 */
[----:B------:R-:W2:Y:S02]  /*6760*/  F2I.U32.TRUNC.NTZ R7, R7 ;  /* 0x0000000700077305 */ /* 0x000ea4000020f000 */
[----:B------:R-:W-:-:S04]  /*6770*/  IMAD R3, R3, R15, R0 ;  /* 0x0000000f03037224 */ /* 0x000fc800078e0200 */
[----:B------:R-:W-:Y:S01]  /*6780*/  IMAD.IADD R3, R5, 0x1, R3 ;  /* 0x0000000105037824 */ /* 0x000fe200078e0203 */
[----:B------:R-:W3:Y:S01]  /*6790*/  LDC R8, c[0x0][0x658] ;  /* 0x00019600ff087b82 */ /* 0x000ee20000000800 */
[----:B------:R-:W-:Y:S02]  /*67a0*/  I2FP.F32.U32 R5, R20 ;  /* 0x0000001400057245 */ /* 0x000fe40000201000 */
[----:B0-----:R-:W-:-:S04]  /*67b0*/  ISETP.NE.U32.AND P0, PT, R26, RZ, PT ;  /* 0x000000ff1a00720c */ /* 0x001fc80003f05070 */
[----:B------:R-:W-:Y:S01]  /*67c0*/  ISETP.NE.AND.EX P0, PT, R27, RZ, PT, P0 ;  /* 0x000000ff1b00720c */ /* 0x000fe20003f05300 */
[----:B------:R-:W0:Y:S01]  /*67d0*/  LDC R9, c[0x0][0x144] ;  /* 0x00005100ff097b82 */ /* 0x000e220000000800 */
[-C--:B-1----:R-:W-:Y:S01]  /*67e0*/  SHF.R.U64 R13, R4, R6.reuse, R3 ;  /* 0x00000006040d7219 */ /* 0x082fe20000001203 */
[----:B--2---:R-:W-:Y:S01]  /*67f0*/  IMAD.MOV R7, RZ, RZ, -R7 ;  /* 0x000000ffff077224 */ /* 0x004fe200078e0a07 */
[----:B------:R-:W-:Y:S01]  /*6800*/  SHF.R.U32.HI R0, RZ, R6, R3 ;  /* 0x00000006ff007219 */ /* 0x000fe20000011603 */
[----:B------:R-:W-:-:S04]  /*6810*/  FMUL R6, R5, UR4 ;  /* 0x0000000405067c20 */ /* 0x000fc80008400000 */
[----:B------:R-:W1:Y:S01]  /*6820*/  LDC R21, c[0x0][0x148] ;  /* 0x00005200ff157b82 */ /* 0x000e620000000800 */
[----:B------:R2:W0:Y:S01]  /*6830*/  F2I.U32.TRUNC.NTZ R14, R6 ;  /* 0x00000006000e7305 */ /* 0x000422000020f000 */
[-CC-:B----4-:R-:W-:Y:S02]  /*6840*/  SHF.R.U64 R10, R13, R11.reuse, R0.reuse ;  /* 0x0000000b0d0a7219 */ /* 0x190fe40000001200 */
[----:B------:R-:W-:-:S04]  /*6850*/  SHF.R.U32.HI R3, RZ, R11, R0 ;  /* 0x0000000bff037219 */ /* 0x000fc80000011600 */
[----:B------:R-:W4:Y:S01]  /*6860*/  LDC R24, c[0x0][0x648] ;  /* 0x00019200ff187b82 */ /* 0x000f220000000800 */
[-CC-:B---3--:R-:W-:Y:S02]  /*6870*/  SHF.R.U64 R15, R10, R8.reuse, R3.reuse ;  /* 0x000000080a0f7219 */ /* 0x188fe40000001203 */
[----:B------:R-:W-:-:S03]  /*6880*/  SHF.R.U32.HI R5, RZ, R8, R3 ;  /* 0x00000008ff057219 */ /* 0x000fc60000011603 */
[----:B------:R-:W-:Y:S02]  /*6890*/  IMAD.MOV.U32 R4, RZ, RZ, R15 ;  /* 0x000000ffff047224 */ /* 0x000fe400078e000f */
[----:B------:R-:W3:Y:S01]  /*68a0*/  LDC R28, c[0x0][0x638] ;  /* 0x00018e00ff1c7b82 */ /* 0x000ee20000000800 */
[----:B0-----:R-:W-:-:S07]  /*68b0*/  IMAD R25, R9, R7, R12 ;  /* 0x0000000709197224 */ /* 0x001fce00078e020c */
[----:B------:R-:W0:Y:S08]  /*68c0*/  LDC R29, c[0x0][0x610] ;  /* 0x00018400ff1d7b82 */ /* 0x000e300000000800 */
[----:B------:R-:W0:Y:S01]  /*68d0*/  LDC R30, c[0x0][0x600] ;  /* 0x00018000ff1e7b82 */ /* 0x000e220000000800 */
[----:B-12---:R-:W-:Y:S05]  /*68e0*/  @!P0 BRA `(.L_x_155) ;  /* 0x0000000000288947 */ /* 0x006fea0003800000 */
[----:B------:R-:W1:Y:S02]  /*68f0*/  LDC R0, c[0x0][0x64c] ;  /* 0x00019300ff007b82 */ /* 0x000e640000000800 */
[----:B-1----:R-:W-:-:S05]  /*6900*/  IADD3 R3, P0, R15, R0, RZ ;  /* 0x000000000f037210 */ /* 0x002fca0007f1e0ff */
        /* <DEDUP_REMOVED lines=8> */
.L_x_155:
[----:B------:R-:W-:Y:S01]  /*6990*/  ISETP.NE.AND P0, PT, R2, 0x1, PT ;  /* 0x000000010200780c */ /* 0x000fe20003f05270 */
[----:B------:R-:W-:Y:S01]  /*69a0*/  IMAD.MOV R14, RZ, RZ, -R14 ;  /* 0x000000ffff0e7224 */ /* 0x000fe200078e0a0e */
[----:B----4-:R-:W-:Y:S02]  /*69b0*/  SHF.R.U64 R0, R4, R24, R5 ;  /* 0x0000001804007219 */ /* 0x010fe40000001205 */
[----:B------:R-:W-:Y:S02]  /*69c0*/  LOP3.LUT R3, R10, R99, RZ, 0xc0, !PT ;  /* 0x000000630a037212 */ /* 0x000fe400078ec0ff */
[----:B------:R-:W-:Y:S01]  /*69d0*/  LOP3.LUT R6, R13, R98, RZ, 0xc0, !PT ;  /* 0x000000620d067212 */ /* 0x000fe200078ec0ff */
[----:B------:R-:W-:Y:S02]  /*69e0*/  IMAD.MOV R4, RZ, RZ, -R0 ;  /* 0x000000ffff047224 */ /* 0x000fe400078e0a00 */
[----:B------:R-:W-:Y:S02]  /*69f0*/  IMAD R0, R94, R0, R3 ;  /* 0x000000005e007224 */ /* 0x000fe400078e0203 */
[----:B---3--:R-:W-:-:S02]  /*6a00*/  IMAD R3, R4, R28, R15 ;  /* 0x0000001c04037224 */ /* 0x008fc400078e020f */
[----:B------:R-:W-:Y:S02]  /*6a10*/  @P0 IMAD R25, R21, R14, R20 ;  /* 0x0000000e15190224 */ /* 0x000fe400078e0214 */
[----:B0-----:R-:W-:Y:S02]  /*6a20*/  IMAD R5, R3, R30, R6 ;  /* 0x0000001e03057224 */ /* 0x001fe400078e0206 */
[----:B------:R-:W-:Y:S02]  /*6a30*/  IMAD R0, R0, R29, R25 ;  /* 0x0000001d00007224 */ /* 0x000fe400078e0219 */
[----:B------:R-:W-:-:S03]  /*6a40*/  IMAD.MOV.U32 R4, RZ, RZ, 0x1 ;  /* 0x00000001ff047424 */ /* 0x000fc600078e00ff */
[----:B------:R-:W-:Y:S02]  /*6a50*/  SEL R101, R5, R0, !P0 ;  /* 0x0000000005657207 */ /* 0x000fe40004000000 */
[----:B------:R-:W-:Y:S02]  /*6a60*/  PRMT R3, R4, 0x7610, R3 ;  /* 0x0000761004037816 */ /* 0x000fe40000000003 */
[----:B------:R-:W-:-:S07]  /*6a70*/  SEL R0, R0, R5, !P0 ;  /* 0x0000000500007207 */ /* 0x000fce0004000000 */
.L_x_153:
[----:B------:R-:W-:Y:S01]  /*6a80*/  LOP3.LUT P0, RZ, R3, 0xff, RZ, 0xc0, !PT ;  /* 0x000000ff03ff7812 */ /* 0x000fe2000780c0ff */
[----:B------:R-:W-:Y:S01]  /*6a90*/  UIMAD.WIDE.U32 UR4, UR42, -0x55555555, URZ ;  /* 0xaaaaaaab2a0478a5 */ /* 0x000fe2000f8e003f */
[----:B------:R-:W-:-:S03]  /*6aa0*/  IMAD.MOV.U32 R113, RZ, RZ, R0 ;  /* 0x000000ffff717224 */ /* 0x000fc600078e0000 */
[----:B------:R-:W-:-:S04]  /*6ab0*/  USHF.R.U32.HI UR4, URZ, 0x1, UR5 ;  /* 0x000000013f047899 */ /* 0x000fc80008011605 */
[----:B------:R-:W-:-:S04]  /*6ac0*/  UIMAD UR42, UR4, -0x3, UR42 ;  /* 0xfffffffd042a78a4 */ /* 0x000fc8000f8e022a */
[----:B------:R-:W-:Y:S08]  /*6ad0*/  @P0 BRA `(.L_x_156) ;  /* 0xffffffa400c00947 */ /* 0x000ff0000383ffff */
[----:B------:R-:W-:Y:S05]  /*6ae0*/  EXIT ;  /* 0x000000000000794d */ /* 0x000fea0003800000 */
.L_x_3:
[----:B------:R-:W-:Y:S01]  /*6af0*/  ULDC.64 UR4, c[0x0][0x650] ;  /* 0x0001940000047ab9 */ /* 0x000fe20000000a00 */
[----:B------:R-:W-:Y:S01]  /*6b00*/  PRMT R9, RZ, 0x7610, R9 ;  /* 0x00007610ff097816 */ /* 0x000fe20000000009 */
[----:B------:R-:W-:Y:S01]  /*6b10*/  IMAD.MOV.U32 R19, RZ, RZ, -0x1 ;  /* 0xffffffffff137424 */ /* 0x000fe200078e00ff */
[----:B------:R-:W-:Y:S01]  /*6b20*/  ISETP.GE.U32.AND P0, PT, R16, UR4, PT ;  /* 0x0000000410007c0c */ /* 0x000fe2000bf06070 */
[----:B------:R-:W-:Y:S01]  /*6b30*/  IMAD.MOV.U32 R8, RZ, RZ, -0x1 ;  /* 0xffffffffff087424 */ /* 0x000fe200078e00ff */
[----:B------:R-:W-:Y:S02]  /*6b40*/  MOV R20, 0xffffffff ;  /* 0xffffffff00147802 */ /* 0x000fe40000000f00 */
        /* <DEDUP_REMOVED lines=15> */
[----:B------:R-:W-:-:S04]  /*6c40*/  IMAD.WIDE.U32 R8, R13, R14, RZ ;  /* 0x0000000e0d087225 */ /* 0x000fc800078e00ff */
[----:B------:R-:W-:Y:S01]  /*6c50*/  IMAD.X R13, RZ, RZ, RZ, P0 ;  /* 0x000000ffff0d7224 */ /* 0x000fe200000e06ff */
[----:B------:R-:W-:Y:S01]  /*6c60*/  IADD3 RZ, P0, R9, R10, RZ ;  /* 0x0000000a09ff7210 */ /* 0x000fe20007f1e0ff */
[----:B------:R-:W-:-:S04]  /*6c70*/  IMAD.MOV.U32 R12, RZ, RZ, R11 ;  /* 0x000000ffff0c7224 */ /* 0x000fc800078e000b */
[----:B------:R-:W-:-:S08]  /*6c80*/  IMAD.WIDE.U32.X R12, R19, R15, R12, P0 ;  /* 0x0000000f130c7225 */ /* 0x000fd000000e040c */
.L_x_158:
[--C-:B------:R-:W-:Y:S01]  /*6c90*/  SHF.R.U64 R14, R12, R20, R13.reuse ;  /* 0x000000140c0e7219 */ /* 0x100fe2000000120d */
[----:B------:R-:W0:Y:S01]  /*6ca0*/  LDC R24, c[0x0][0x618] ;  /* 0x00018600ff187b82 */ /* 0x000e220000000800 */
[----:B------:R-:W-:Y:S01]  /*6cb0*/  I2FP.F32.U32 R8, R6 ;  /* 0x0000000600087245 */ /* 0x000fe20000201000 */
[----:B------:R-:W-:Y:S01]  /*6cc0*/  ULDC UR4, c[0x0][0x150] ;  /* 0x0000540000047ab9 */ /* 0x000fe20000000800 */
[----:B------:R-:W-:Y:S02]  /*6cd0*/  SHF.R.U32.HI R7, RZ, R20, R13 ;  /* 0x00000014ff077219 */ /* 0x000fe4000001160d */
[----:B------:R-:W-:Y:S01]  /*6ce0*/  IADD3 R11, P0, RZ, -R14, RZ ;  /* 0x8000000eff0b7210 */ /* 0x000fe20007f1e0ff */
[----:B------:R-:W-:Y:S01]  /*6cf0*/  FMUL R13, R8, UR4 ;  /* 0x00000004080d7c20 */ /* 0x000fe20008400000 */
[----:B------:R-:W-:Y:S01]  /*6d00*/  ULDC UR4, c[0x0][0x154] ;  /* 0x0000550000047ab9 */ /* 0x000fe20000000800 */
[----:B------:R-:W1:Y:S01]  /*6d10*/  LDC.64 R26, c[0x0][0x640] ;  /* 0x00019000ff1a7b82 */ /* 0x000e620000000a00 */
[----:B------:R-:W-:Y:S01]  /*6d20*/  IADD3.X R7, RZ, ~R7, RZ, P0, !PT ;  /* 0x80000007ff077210 */ /* 0x000fe200007fe4ff */
[----:B------:R-:W-:-:S02]  /*6d30*/  IMAD.WIDE.U32 R8, R11, R22, R16 ;  /* 0x000000160b087225 */ /* 0x000fc400078e0010 */
[----:B------:R-:W2:Y:S02]  /*6d40*/  F2I.U32.TRUNC.NTZ R13, R13 ;  /* 0x0000000d000d7305 */ /* 0x000ea4000020f000 */
[----:B------:R-:W-:Y:S02]  /*6d50*/  IMAD R10, R7, R22, RZ ;  /* 0x00000016070a7224 */ /* 0x000fe400078e02ff */
[----:B------:R-:W3:Y:S02]  /*6d60*/  LDC R15, c[0x0][0x144] ;  /* 0x00005100ff0f7b82 */ /* 0x000ee40000000800 */
[----:B------:R-:W-:Y:S02]  /*6d70*/  IMAD R7, R11, R23, R10 ;  /* 0x000000170b077224 */ /* 0x000fe400078e020a */
[----:B------:R-:W-:Y:S02]  /*6d80*/  IMAD.MOV.U32 R10, RZ, RZ, -0x1 ;  /* 0xffffffffff0a7424 */ /* 0x000fe400078e00ff */
[----:B------:R-:W-:Y:S01]  /*6d90*/  IMAD.IADD R7, R9, 0x1, R7 ;  /* 0x0000000109077824 */ /* 0x000fe200078e0207 */
[----:B------:R-:W-:Y:S01]  /*6da0*/  I2FP.F32.U32 R9, R5 ;  /* 0x0000000500097245 */ /* 0x000fe20000201000 */
[----:B------:R-:W4:Y:S03]  /*6db0*/  LDC R20, c[0x0][0x608] ;  /* 0x00018200ff147b82 */ /* 0x000f260000000800 */
[-C--:B0-----:R-:W-:Y:S01]  /*6dc0*/  SHF.R.U64 R12, R8, R24.reuse, R7 ;  /* 0x00000018080c7219 */ /* 0x081fe20000001207 */
[----:B--2---:R-:W-:Y:S01]  /*6dd0*/  IMAD.MOV R8, RZ, RZ, -R13 ;  /* 0x000000ffff087224 */ /* 0x004fe200078e0a0d */
[----:B------:R-:W-:Y:S01]  /*6de0*/  SHF.R.U32.HI R7, RZ, R24, R7 ;  /* 0x00000018ff077219 */ /* 0x000fe20000011607 */
[----:B------:R-:W-:-:S02]  /*6df0*/  FMUL R9, R9, UR4 ;  /* 0x0000000409097c20 */ /* 0x000fc40008400000 */
[----:B------:R-:W0:Y:S01]  /*6e00*/  LDC R11, c[0x0][0x658] ;  /* 0x00019600ff0b7b82 */ /* 0x000e220000000800 */
[----:B-1----:R-:W-:-:S04]  /*6e10*/  ISETP.NE.U32.AND P0, PT, R26, RZ, PT ;  /* 0x000000ff1a00720c */ /* 0x002fc80003f05070 */
[----:B------:R-:W-:-:S03]  /*6e20*/  ISETP.NE.AND.EX P0, PT, R27, RZ, PT, P0 ;  /* 0x000000ff1b00720c */ /* 0x000fc60003f05300 */
[----:B------:R-:W1:Y:S01]  /*6e30*/  LDC R22, c[0x0][0x148] ;  /* 0x00005200ff167b82 */ /* 0x000e620000000800 */
[----:B---3--:R-:W-:Y:S02]  /*6e40*/  IMAD R23, R15, R8, R6 ;  /* 0x000000080f177224 */ /* 0x008fe400078e0206 */
[----:B------:R-:W-:-:S05]  /*6e50*/  IMAD.MOV.U32 R8, RZ, RZ, 0x1 ;  /* 0x00000001ff087424 */ /* 0x000fca00078e00ff */
[----:B------:R-:W2:Y:S01]  /*6e60*/  LDC R21, c[0x0][0x600] ;  /* 0x00018000ff157b82 */ /* 0x000ea20000000800 */
[-CC-:B----4-:R-:W-:Y:S02]  /*6e70*/  SHF.R.U64 R15, R12, R20.reuse, R7.reuse ;  /* 0x000000140c0f7219 */ /* 0x190fe40000001207 */
[----:B------:R-:W-:Y:S02]  /*6e80*/  SHF.R.U32.HI R6, RZ, R20, R7 ;  /* 0x00000014ff067219 */ /* 0x000fe40000011607 */
[----:B------:R3:W4:Y:S03]  /*6e90*/  F2I.U32.TRUNC.NTZ R20, R9 ;  /* 0x0000000900147305 */ /* 0x000726000020f000 */
[----:B------:R-:W1:Y:S01]  /*6ea0*/  LDC R25, c[0x0][0x648] ;  /* 0x00019200ff197b82 */ /* 0x000e620000000800 */
[-C--:B0-----:R-:W-:Y:S02]  /*6eb0*/  SHF.R.U64 R19, R15, R11.reuse, R6 ;  /* 0x0000000b0f137219 */ /* 0x081fe40000001206 */
[----:B------:R-:W-:-:S02]  /*6ec0*/  SHF.L.U32 R10, R10, R11, RZ ;  /* 0x0000000b0a0a7219 */ /* 0x000fc400000006ff */
[-C--:B------:R-:W-:Y:S01]  /*6ed0*/  SHF.R.U32.HI R7, RZ, R11.reuse, R6 ;  /* 0x0000000bff077219 */ /* 0x080fe20000011606 */
[----:B------:R-:W-:Y:S01]  /*6ee0*/  IMAD.MOV.U32 R6, RZ, RZ, R19 ;  /* 0x000000ffff067224 */ /* 0x000fe200078e0013 */
[----:B------:R-:W-:Y:S01]  /*6ef0*/  SHF.L.U32 R24, R8, R11, RZ ;  /* 0x0000000b08187219 */ /* 0x000fe200000006ff */
[----:B------:R-:W0:Y:S01]  /*6f00*/  LDC R28, c[0x0][0x638] ;  /* 0x00018e00ff1c7b82 */ /* 0x000e220000000800 */
[----:B------:R-:W-:-:S07]  /*6f10*/  LOP3.LUT R30, RZ, R10, RZ, 0x33, !PT ;  /* 0x0000000aff1e7212 */ /* 0x000fce00078e33ff */
[----:B------:R-:W0:Y:S01]  /*6f20*/  LDC R29, c[0x0][0x610] ;  /* 0x00018400ff1d7b82 */ /* 0x000e220000000800 */
[----:B---34-:R-:W-:Y:S05]  /*6f30*/  @!P0 BRA `(.L_x_159) ;  /* 0x0000000000288947 */ /* 0x018fea0003800000 */
[----:B------:R-:W3:Y:S02]  /*6f40*/  LDC R6, c[0x0][0x64c] ;  /* 0x00019300ff067b82 */ /* 0x000ee40000000800 */
[----:B---3--:R-:W-:-:S05]  /*6f50*/  IADD3 R11, P0, R19, R6, RZ ;  /* 0x00000006130b7210 */ /* 0x008fca0007f1e0ff */
        /* <DEDUP_REMOVED lines=8> */
.L_x_159:
[----:B------:R-:W-:Y:S01]  /*6fe0*/  ISETP.NE.AND P0, PT, R2, 0x1, PT ;  /* 0x000000010200780c */ /* 0x000fe20003f05270 */
[----:B--2---:R-:W-:Y:S01]  /*6ff0*/  VIADD R9, R21, 0xffffffff ;  /* 0xffffffff15097836 */ /* 0x004fe20000000000 */
[----:B-1----:R-:W-:Y:S01]  /*7000*/  SHF.R.U64 R7, R6, R25, R7 ;  /* 0x0000001906077219 */ /* 0x002fe20000001207 */
[----:B------:R-:W-:Y:S01]  /*7010*/  IMAD.MOV R20, RZ, RZ, -R20 ;  /* 0x000000ffff147224 */ /* 0x000fe200078e0a14 */
[----:B------:R-:W-:Y:S02]  /*7020*/  LOP3.LUT R6, R15, R30, RZ, 0xc0, !PT ;  /* 0x0000001e0f067212 */ /* 0x000fe400078ec0ff */
[----:B------:R-:W-:Y:S01]  /*7030*/  LOP3.LUT R12, R12, R9, RZ, 0xc0, !PT ;  /* 0x000000090c0c7212 */ /* 0x000fe200078ec0ff */
[----:B------:R-:W-:Y:S02]  /*7040*/  IMAD.MOV R8, RZ, RZ, -R7 ;  /* 0x000000ffff087224 */ /* 0x000fe400078e0a07 */
[----:B------:R-:W-:Y:S02]  /*7050*/  IMAD R6, R24, R7, R6 ;  /* 0x0000000718067224 */ /* 0x000fe400078e0206 */
[----:B------:R-:W-:-:S02]  /*7060*/  IMAD.MOV.U32 R9, RZ, RZ, 0x1 ;  /* 0x00000001ff097424 */ /* 0x000fc400078e00ff */
[----:B------:R-:W-:Y:S02]  /*7070*/  @P0 IMAD R23, R22, R20, R5 ;  /* 0x0000001416170224 */ /* 0x000fe400078e0205 */
[----:B0-----:R-:W-:Y:S02]  /*7080*/  IMAD R5, R8, R28, R19 ;  /* 0x0000001c08057224 */ /* 0x001fe400078e0213 */
[----:B------:R-:W-:Y:S02]  /*7090*/  IMAD R19, R6, R29, R23 ;  /* 0x0000001d06137224 */ /* 0x000fe400078e0217 */
[----:B------:R-:W-:Y:S02]  /*70a0*/  IMAD R6, R5, R21, R12 ;  /* 0x0000001505067224 */ /* 0x000fe400078e020c */
[----:B------:R-:W-:-:S03]  /*70b0*/  IMAD.MOV.U32 R8, RZ, RZ, R14 ;  /* 0x000000ffff087224 */ /* 0x000fc600078e000e */
[----:B------:R-:W-:Y:S02]  /*70c0*/  SEL R20, R6, R19, !P0 ;  /* 0x0000001306147207 */ /* 0x000fe40004000000 */
[----:B------:R-:W-:-:S07]  /*70d0*/  SEL R19, R19, R6, !P0 ;  /* 0x0000000613137207 */ /* 0x000fce0004000000 */
.L_x_157:
[----:B------:R-:W-:-:S08]  /*70e0*/  NOP ;  /* 0x0000000000007918 */ /* 0x000fd00000000000 */
[----:B------:R-:W0:-:S00]  /*70f0*/  USETMAXREG.DEALLOC.CTAPOOL 0x28 ;  /* 0x00000028000079c8 */ /* 0x000e0000080e0500 */
[----:B0-----:R-:W-:-:S13]  /*7100*/  ISETP.NE.AND P0, PT, R0, RZ, PT ;  /* 0x000000ff0000720c */ /* 0x001fda0003f05270 */
[----:B------:R-:W-:Y:S05]  /*7110*/  @P0 EXIT ;  /* 0x000000000000094d */ /* 0x000fea0003800000 */
[----:B------:R-:W-:Y:S01]  /*7120*/  LOP3.LUT P0, RZ, R9, 0xff, RZ, 0xc0, !PT ;  /* 0x000000ff09ff7812 */ /* 0x000fe2000780c0ff */
[----:B------:R-:W-:Y:S01]  /*7130*/  IMAD.MOV.U32 R12, RZ, RZ, RZ ;  /* 0x000000ffff0c7224 */ /* 0x000fe200078e00ff */
[----:B------:R-:W-:-:S11]  /*7140*/  MOV R0, 0x1 ;  /* 0x0000000100007802 */ /* 0x000fd60000000f00 */
[----:B------:R-:W-:Y:S05]  /*7150*/  @!P0 BRA `(.L_x_160) ;  /* 0x0000000c00448947 */ /* 0x000fea0003800000 */
[----:B------:R-:W0:Y:S01]  /*7160*/  LDC R0, c[0x0][0x28c] ;  /* 0x0000a300ff007b82 */ /* 0x000e220000000800 */
[----:B------:R-:W-:Y:S01]  /*7170*/  LOP3.LUT P0, RZ, R3, 0x1f, RZ, 0xc0, !PT ;  /* 0x0000001f03ff7812 */ /* 0x000fe2000780c0ff */
[----:B------:R-:W-:Y:S01]  /*7180*/  ULDC UR5, c[0x0][0x658] ;  /* 0x0001960000057ab9 */ /* 0x000fe20000000800 */
[----:B------:R-:W-:Y:S01]  /*7190*/  UMOV UR6, 0xffffffff ;  /* 0xffffffff00067882 */ /* 0x000fe20000000000 */
[----:B------:R-:W-:Y:S01]  /*71a0*/  BSSY B0, `(.L_x_160) ;  /* 0x00000cc000007945 */ /* 0x000fe20003800000 */
[----:B------:R-:W-:Y:S01]  /*71b0*/  USHF.L.U32 UR6, UR6, UR5, URZ ;  /* 0x0000000506067299 */ /* 0x000fe2000800063f */
[C---:B------:R-:W-:Y:S01]  /*71c0*/  ISETP.NE.AND P2, PT, R4.reuse, RZ, PT ;  /* 0x000000ff0400720c */ /* 0x040fe20003f45270 */
[----:B------:R-:W-:Y:S01]  /*71d0*/  IMAD.MOV.U32 R13, RZ, RZ, 0x1 ;  /* 0x00000001ff0d7424 */ /* 0x000fe200078e00ff */
[----:B------:R-:W-:Y:S01]  /*71e0*/  ISETP.NE.OR P0, PT, R4, RZ, !P0 ;  /* 0x000000ff0400720c */ /* 0x000fe20004705670 */
[----:B------:R-:W-:Y:S01]  /*71f0*/  IMAD.MOV.U32 R12, RZ, RZ, RZ ;  /* 0x000000ffff0c7224 */ /* 0x000fe200078e00ff */
[----:B------:R-:W-:Y:S01]  /*7200*/  LOP3.LUT R11, R18, 0x2, RZ, 0xfc, !PT ;  /* 0x00000002120b7812 */ /* 0x000fe200078efcff */
[----:B------:R-:W-:Y:S01]  /*7210*/  ULDC UR4, c[0x0][0x600] ;  /* 0x0001800000047ab9 */ /* 0x000fe20000000800 */
[----:B------:R-:W-:Y:S01]  /*7220*/  UMOV UR7, 0x1 ;  /* 0x0000000100077882 */ /* 0x000fe20000000000 */
[----:B------:R-:W-:-:S02]  /*7230*/  UIADD3 UR4, UR4, -0x1, URZ ;  /* 0xffffffff04047890 */ /* 0x000fc4000fffe03f */
[----:B------:R-:W-:Y:S02]  /*7240*/  USHF.L.U32 UR5, UR7, UR5, URZ ;  /* 0x0000000507057299 */ /* 0x000fe4000800063f */
[----:B------:R-:W-:Y:S01]  /*7250*/  ULOP3.LUT UR13, URZ, UR6, URZ, 0x33, !UPT ;  /* 0x000000063f0d7292 */ /* 0x000fe2000f8e333f */
[----:B------:R-:W-:Y:S01]  /*7260*/  ULDC.64 UR22, c[0x0][0x198] ;  /* 0x0000660000167ab9 */ /* 0x000fe20000000a00 */
[----:B0-----:R-:W-:-:S05]  /*7270*/  VIADD R0, R0, 0x3f ;  /* 0x0000003f00007836 */ /* 0x001fca0000000000 */
[----:B------:R-:W-:-:S04]  /*7280*/  SHF.R.S32.HI R3, RZ, 0x1f, R0 ;  /* 0x0000001fff037819 */ /* 0x000fc80000011400 */
[----:B------:R-:W-:Y:S01]  /*7290*/  LEA.HI R3, R3, R0, RZ, 0x6 ;  /* 0x0000000003037211 */ /* 0x000fe200078f30ff */
[----:B------:R-:W-:-:S03]  /*72a0*/  IMAD.MOV.U32 R0, RZ, RZ, 0x1 ;  /* 0x00000001ff007424 */ /* 0x000fc600078e00ff */
[----:B------:R-:W-:-:S05]  /*72b0*/  SHF.R.S32.HI R3, RZ, 0x6, R3 ;  /* 0x00000006ff037819 */ /* 0x000fca0000011403 */
[----:B------:R-:W-:-:S07]  /*72c0*/  VIADD R10, R3, 0x1 ;  /* 0x00000001030a7836 */ /* 0x000fce0000000000 */
.L_x_172:
[----:B------:R-:W-:-:S03]  /*72d0*/  UMOV UR6, 0xffffffff ;  /* 0xffffffff00067882 */ /* 0x000fc60000000000 */
[----:B------:R-:W-:Y:S05]  /*72e0*/  BRA.DIV UR6, `(.L_x_161) ;  /* 0x0000000e06a87947 */ /* 0x000fea000b800000 */
[----:B------:R-:W-:-:S13]  /*72f0*/  ELECT P6, URZ, PT ;  /* 0x00000000003f782f */ /* 0x000fda00038c0000 */
.L_x_182:
[----:B------:R-:W0:Y:S01]  /*7300*/  LDC R4, c[0x0][0x28c] ;  /* 0x0000a300ff047b82 */ /* 0x000e220000000800 */
[----:B------:R-:W-:Y:S01]  /*7310*/  BSSY B1, `(.L_x_162) ;  /* 0x0000043000017945 */ /* 0x000fe20003800000 */
[----:B0-----:R-:W-:-:S13]  /*7320*/  ISETP.LT.OR P6, PT, R4, 0x1, !P6 ;  /* 0x000000010400780c */ /* 0x001fda00077c1670 */
[----:B------:R-:W-:Y:S05]  /*7330*/  @P6 BRA `(.L_x_163) ;  /* 0x0000000400006947 */ /* 0x000fea0003800000 */
[----:B------:R-:W-:Y:S01]  /*7340*/  SHF.L.U32 R19, R19, 0x8, RZ ;  /* 0x0000000813137819 */ /* 0x000fe200000006ff */
[----:B------:R-:W-:Y:S02]  /*7350*/  IMAD.SHL.U32 R20, R20, 0x40, RZ ;  /* 0x0000004014147824 */ /* 0x000fe400078e00ff */
[----:B------:R-:W-:Y:S02]  /*7360*/  IMAD.MOV.U32 R21, RZ, RZ, RZ ;  /* 0x000000ffff157224 */ /* 0x000fe400078e00ff */
[----:B------:R-:W-:Y:S02]  /*7370*/  IMAD.MOV.U32 R4, RZ, RZ, R10 ;  /* 0x000000ffff047224 */ /* 0x000fe400078e000a */
[----:B------:R-:W-:Y:S02]  /*7380*/  IMAD.MOV.U32 R5, RZ, RZ, R0 ;  /* 0x000000ffff057224 */ /* 0x000fe400078e0000 */
[----:B------:R-:W-:-:S07]  /*7390*/  IMAD.MOV.U32 R6, RZ, RZ, R12 ;  /* 0x000000ffff067224 */ /* 0x000fce00078e000c */
.L_x_167:
[----:B------:R-:W0:Y:S01]  /*73a0*/  S2R R14, SR_CgaCtaId ;  /* 0x00000000000e7919 */ /* 0x000e220000008800 */
[----:B------:R-:W-:Y:S01]  /*73b0*/  MOV R7, 0x400 ;  /* 0x0000040000077802 */ /* 0x000fe20000000f00 */
[----:B------:R-:W1:Y:S03]  /*73c0*/  @!P2 LDC R9, c[0x0][0x500] ;  /* 0x00014000ff09ab82 */ /* 0x000e660000000800 */
[----:B0-----:R-:W-:Y:S02]  /*73d0*/  LEA R15, R14, R7, 0x18 ;  /* 0x000000070e0f7211 */ /* 0x001fe400078ec0ff */
[----:B------:R-:W-:-:S03]  /*73e0*/  SHF.L.U32 R7, R5, 0x1f, RZ ;  /* 0x0000001f05077819 */ /* 0x000fc600000006ff */
[----:B------:R-:W-:-:S04]  /*73f0*/  IMAD R14, R6, 0x8, R15 ;  /* 0x00000008060e7824 */ /* 0x000fc800078e020f */
[----:B------:R-:W0:Y:S02]  /*7400*/  SYNCS.PHASECHK.TRANS64.TRYWAIT P1, [R14+URZ+0x18], R7 ;  /* 0x000018070e0075a7 */ /* 0x000e24000802017f */
[----:B01----:R-:W-:Y:S05]  /*7410*/  @!P1 BRA `(.L_x_164) ;  /* 0x0000000c007c9947 */ /* 0x003fea0003800000 */
.L_x_183:
[----:B0-----:R-:W-:Y:S01]  /*7420*/  PRMT R7, R11, 0x9910, RZ ;  /* 0x000099100b077816 */ /* 0x001fe200000000ff */
[----:B------:R0:W-:Y:S03]  /*7430*/  @!P2 SYNCS.ARRIVE.TRANS64 RZ, [R14+URZ], R9 ;  /* 0x000000090effa9a7 */ /* 0x0001e6000800003f */
[----:B------:R-:W-:-:S13]  /*7440*/  ISETP.NE.AND P1, PT, R7, 0x2, PT ;  /* 0x000000020700780c */ /* 0x000fda0003f25270 */
[----:B0-----:R-:W-:Y:S05]  /*7450*/  @P1 BRA `(.L_x_165) ;  /* 0x0000000000041947 */ /* 0x001fea0003800000 */
[----:B------:R-:W-:Y:S01]  /*7460*/  BPT.TRAP 0x1 ;  /* 0x000000040000795c */ /* 0x000fe20000300000 */
.L_x_165:
[----:B------:R-:W-:Y:S05]  /*7470*/  @P0 BRA `(.L_x_166) ;  /* 0x0000000000040947 */ /* 0x000fea0003800000 */
[----:B------:R-:W-:Y:S01]  /*7480*/  BPT.TRAP 0x1 ;  /* 0x000000040000795c */ /* 0x000fe20000300000 */
.L_x_166:
[C---:B------:R-:W-:Y:S01]  /*7490*/  LEA R7, R6.reuse, R15, 0x10 ;  /* 0x0000000f06077211 */ /* 0x040fe200078e80ff */
[----:B------:R-:W-:Y:S01]  /*74a0*/  IMAD R15, R6, 0x4000, R15 ;  /* 0x00004000060f7824 */ /* 0x000fe200078e020f */
[----:B------:R-:W-:Y:S01]  /*74b0*/  R2UR UR34, R21 ;  /* 0x00000000152272ca */ /* 0x000fe200000e0000 */
[----:B------:R-:W-:Y:S01]  /*74c0*/  VIADD R4, R4, 0xffffffff ;  /* 0xffffffff04047836 */ /* 0x000fe20000000000 */
[----:B------:R-:W-:Y:S01]  /*74d0*/  R2UR UR24, R7 ;  /* 0x00000000071872ca */ /* 0x000fe200000e0000 */
[----:B------:R-:W-:Y:S01]  /*74e0*/  UIADD3 UR6, UP0, UR22, 0xf0, URZ ;  /* 0x000000f016067890 */ /* 0x000fe2000ff1e03f */
[----:B------:R-:W-:Y:S01]  /*74f0*/  R2UR UR8, R15 ;  /* 0x000000000f0872ca */ /* 0x000fe200000e0000 */
[----:B------:R-:W-:Y:S01]  /*7500*/  UIADD3 UR30, UP1, UR22, 0x1f0, URZ ;  /* 0x000001f0161e7890 */ /* 0x000fe2000ff3e03f */
[----:B------:R-:W-:Y:S01]  /*7510*/  R2UR UR33, R14 ;  /* 0x000000000e2172ca */ /* 0x000fe200000e0000 */
[----:B------:R-:W-:Y:S01]  /*7520*/  UIADD3.X UR7, URZ, UR23, URZ, UP0, !UPT ;  /* 0x000000173f077290 */ /* 0x000fe200087fe43f */
[----:B------:R-:W-:Y:S01]  /*7530*/  R2UR UR36, R8 ;  /* 0x00000000082472ca */ /* 0x000fe200000e0000 */
[----:B------:R-:W-:Y:S01]  /*7540*/  UIADD3.X UR31, URZ, UR23, URZ, UP1, !UPT ;  /* 0x000000173f1f7290 */ /* 0x000fe20008ffe43f */
[----:B------:R-:W-:Y:S01]  /*7550*/  R2UR UR35, R19 ;  /* 0x00000000132372ca */ /* 0x000fe200000e0000 */
[----:B------:R-:W-:Y:S01]  /*7560*/  VIADD R6, R6, 0x1 ;  /* 0x0000000106067836 */ /* 0x000fe20000000000 */
[----:B------:R-:W-:Y:S01]  /*7570*/  R2UR UR19, R20 ;  /* 0x00000000141372ca */ /* 0x000fe200000e0000 */
[----:B------:R-:W-:Y:S01]  /*7580*/  UIADD3 UR26, UR34, 0x20, URZ ;  /* 0x00000020221a7890 */ /* 0x000fe2000fffe03f */
[----:B------:R-:W-:Y:S01]  /*7590*/  ISETP.GT.AND P3, PT, R4, 0x1, PT ;  /* 0x000000010400780c */ /* 0x000fe20003f64270 */
[----:B------:R-:W-:Y:S01]  /*75a0*/  UIADD3 UR32, UR24, 0x100, URZ ;  /* 0x0000010018207890 */ /* 0x000fe2000fffe03f */
[C---:B------:R-:W-:Y:S01]  /*75b0*/  ISETP.NE.AND P1, PT, R6.reuse, 0x3, PT ;  /* 0x000000030600780c */ /* 0x040fe20003f25270 */
[----:B------:R-:W-:Y:S01]  /*75c0*/  UIADD3 UR24, UR24, 0x8100, URZ ;  /* 0x0000810018187890 */ /* 0x000fe2000fffe03f */
[----:B------:R-:W-:Y:S01]  /*75d0*/  VIADD R21, R21, 0x40 ;  /* 0x0000004015157836 */ /* 0x000fe20000000000 */
[----:B------:R-:W-:Y:S01]  /*75e0*/  UIADD3 UR16, UR8, 0x30100, URZ ;  /* 0x0003010008107890 */ /* 0x000fe2000fffe03f */
[----:B------:R-:W-:Y:S01]  /*75f0*/  SEL R14, RZ, 0x1, P1 ;  /* 0x00000001ff0e7807 */ /* 0x000fe20000800000 */
[----:B------:R-:W-:Y:S01]  /*7600*/  UIADD3 UR8, UR8, 0x32100, URZ ;  /* 0x0003210008087890 */ /* 0x000fe2000fffe03f */
[----:B------:R-:W-:Y:S01]  /*7610*/  SEL R6, R6, RZ, P1 ;  /* 0x000000ff06067207 */ /* 0x000fe20000800000 */
[----:B------:R-:W-:Y:S01]  /*7620*/  UMOV UR14, 0x0 ;  /* 0x00000000000e7882 */ /* 0x000fe20000000000 */
[----:B------:R-:W-:Y:S01]  /*7630*/  UMOV UR15, 0x10000000 ;  /* 0x10000000000f7882 */ /* 0x000fe20000000000 */
[----:B------:R-:W-:Y:S01]  /*7640*/  UMOV UR25, UR33 ;  /* 0x0000002100197c82 */ /* 0x000fe20008000000 */
[----:B------:R-:W-:Y:S01]  /*7650*/  UMOV UR28, UR36 ;  /* 0x00000024001c7c82 */ /* 0x000fe20008000000 */
[----:B------:R-:W-:Y:S01]  /*7660*/  UMOV UR27, UR35 ;  /* 0x00000023001b7c82 */ /* 0x000fe20008000000 */
[----:B------:R-:W-:Y:S01]  /*7670*/  UMOV UR17, UR33 ;  /* 0x0000002100117c82 */ /* 0x000fe20008000000 */
[----:B------:R-:W-:Y:S01]  /*7680*/  UMOV UR18, UR34 ;  /* 0x0000002200127c82 */ /* 0x000fe20008000000 */
[----:B------:R-:W-:Y:S01]  /*7690*/  UMOV UR20, UR36 ;  /* 0x0000002400147c82 */ /* 0x000fe20008000000 */
[----:B------:R0:W-:Y:S01]  /*76a0*/  UTMALDG.3D [UR32], [UR6], desc[UR14] ;  /* 0x00000e20060075b4 */ /* 0x0001e20008011000 */
[----:B------:R-:W-:Y:S01]  /*76b0*/  UMOV UR9, UR33 ;  /* 0x0000002100097c82 */ /* 0x000fe20008000000 */
[----:B------:R-:W-:Y:S01]  /*76c0*/  UMOV UR11, UR19 ;  /* 0x00000013000b7c82 */ /* 0x000fe20008000000 */
[----:B------:R-:W-:Y:S01]  /*76d0*/  UMOV UR12, UR36 ;  /* 0x00000024000c7c82 */ /* 0x000fe20008000000 */
[----:B------:R-:W-:Y:S01]  /*76e0*/  UMOV UR10, UR26 ;  /* 0x0000001a000a7c82 */ /* 0x000fe20008000000 */
[----:B------:R-:W-:Y:S01]  /*76f0*/  LOP3.LUT R5, R5, R14, RZ, 0x3c, !PT ;  /* 0x0000000e05057212 */ /* 0x000fe200078e3cff */
[----:B------:R0:W-:Y:S01]  /*7700*/  UTMALDG.3D [UR24], [UR6], desc[UR14] ;  /* 0x00000e18060075b4 */ /* 0x0001e20008011000 */
[----:B------:R0:W-:Y:S01]  /*7710*/  UTMALDG.3D [UR16], [UR30], desc[UR14] ;  /* 0x00000e101e0075b4 */ /* 0x0001e20008011000 */
[----:B------:R0:W-:Y:S02]  /*7720*/  UTMALDG.3D [UR8], [UR30], desc[UR14] ;  /* 0x00000e081e0075b4 */ /* 0x0001e40008011000 */
[----:B0-----:R-:W-:Y:S05]  /*7730*/  @P3 BRA `(.L_x_167) ;  /* 0xfffffffc00183947 */ /* 0x001fea000383ffff */
.L_x_163:
[----:B------:R-:W-:Y:S05]  /*7740*/  BSYNC B1 ;  /* 0x0000000000017941 */ /* 0x000fea0003800000 */
.L_x_162:
[----:B------:R-:W-:Y:S01]  /*7750*/  LOP3.LUT P3, RZ, R13, 0xff, RZ, 0xc0, !PT ;  /* 0x000000ff0dff7812 */ /* 0x000fe2000786c0ff */
[----:B------:R-:W-:Y:S01]  /*7760*/  IMAD.IADD R12, R3, 0x1, R12 ;  /* 0x00000001030c7824 */ /* 0x000fe200078e020c */
[----:B------:R-:W-:Y:S01]  /*7770*/  IADD3 R16, P4, R16, UR38, RZ ;  /* 0x0000002610107c10 */ /* 0x000fe2000ff9e0ff */
[----:B------:R-:W-:Y:S01]  /*7780*/  ULDC.64 UR6, c[0x0][0x650] ;  /* 0x0001940000067ab9 */ /* 0x000fe20000000a00 */
[----:B------:R-:W-:Y:S01]  /*7790*/  BSSY B1, `(.L_x_168) ;  /* 0x000006a000017945 */ /* 0x000fe20003800000 */
[----:B------:R-:W-:Y:S01]  /*77a0*/  IMAD.MOV.U32 R19, RZ, RZ, -0x1 ;  /* 0xffffffffff137424 */ /* 0x000fe200078e00ff */
[----:B------:R-:W-:Y:S01]  /*77b0*/  ISETP.GT.U32.AND P1, PT, R12, 0x2, PT ;  /* 0x000000020c00780c */ /* 0x000fe20003f24070 */
[----:B------:R-:W-:Y:S01]  /*77c0*/  IMAD.MOV.U32 R8, RZ, RZ, -0x1 ;  /* 0xffffffffff087424 */ /* 0x000fe200078e00ff */
[----:B------:R-:W-:Y:S02]  /*77d0*/  IADD3.X R17, R17, UR41, RZ, P4, !PT ;  /* 0x0000002911117c10 */ /* 0x000fe4000a7fe4ff */
[----:B------:R-:W-:-:S02]  /*77e0*/  ISETP.LT.U32.AND P1, PT, R3, 0x3, P1 ;  /* 0x000000030300780c */ /* 0x000fc40000f21070 */
[----:B------:R-:W-:Y:S01]  /*77f0*/  MOV R20, 0xffffffff ;  /* 0xffffffff00147802 */ /* 0x000fe20000000f00 */
[----:B------:R-:W0:Y:S01]  /*7800*/  @P3 S2R R5, SR_CgaCtaId ;  /* 0x0000000000053919 */ /* 0x000e220000008800 */
[----:B------:R-:W-:Y:S02]  /*7810*/  @P3 MOV R4, 0x400 ;  /* 0x0000040000043802 */ /* 0x000fe40000000f00 */
[----:B------:R-:W-:Y:S02]  /*7820*/  PRMT R13, RZ, 0x7610, R13 ;  /* 0x00007610ff0d7816 */ /* 0x000fe4000000000d */
[----:B0-----:R-:W-:Y:S01]  /*7830*/  @P3 LEA R6, R5, R4, 0x18 ;  /* 0x0000000405063211 */ /* 0x001fe200078ec0ff */
[----:B------:R-:W-:-:S03]  /*7840*/  IMAD.WIDE.U32 R4, R12, -0x55555555, RZ ;  /* 0xaaaaaaab0c047825 */ /* 0x000fc600078e00ff */
[----:B------:R0:W-:Y:S01]  /*7850*/  @P3 SYNCS.ARRIVE.TRANS64.A1T0 RZ, [R6+URZ+0x48], RZ ;  /* 0x000048ff06ff39a7 */ /* 0x0001e2000810003f */
[----:B------:R-:W-:Y:S02]  /*7860*/  ISETP.GE.U32.AND P3, PT, R3, 0x3, PT ;  /* 0x000000030300780c */ /* 0x000fe40003f66070 */
[----:B------:R-:W-:Y:S02]  /*7870*/  SHF.R.U32.HI R7, RZ, 0x1, R5 ;  /* 0x00000001ff077819 */ /* 0x000fe40000011605 */
[----:B------:R-:W-:Y:S02]  /*7880*/  SEL R5, RZ, 0x1, !P1 ;  /* 0x00000001ff057807 */ /* 0x000fe40004800000 */
[----:B------:R-:W-:Y:S01]  /*7890*/  ISETP.GE.U32.AND P1, PT, R16, UR6, PT ;  /* 0x0000000610007c0c */ /* 0x000fe2000bf26070 */
[----:B------:R-:W-:Y:S01]  /*78a0*/  IMAD R12, R7, -0x3, R12 ;  /* 0xfffffffd070c7824 */ /* 0x000fe200078e020c */
[----:B------:R-:W-:Y:S02]  /*78b0*/  LOP3.LUT R0, R0, R5, RZ, 0x3c, !PT ;  /* 0x0000000500007212 */ /* 0x000fe400078e3cff */
[----:B------:R-:W-:-:S02]  /*78c0*/  ISETP.GE.U32.AND.EX P1, PT, R17, UR7, PT, P1 ;  /* 0x0000000711007c0c */ /* 0x000fc4000bf26110 */
[----:B------:R-:W-:Y:S02]  /*78d0*/  PRMT R4, RZ, 0x7610, R4 ;  /* 0x00007610ff047816 */ /* 0x000fe40000000004 */
[----:B------:R-:W-:-:S09]  /*78e0*/  @P3 LOP3.LUT R0, R0, 0x1, R7, 0x78, !PT ;  /* 0x0000000100003812 */ /* 0x000fd200078e7807 */
[----:B0-----:R-:W-:Y:S05]  /*78f0*/  @P1 BRA `(.L_x_169) ;  /* 0x00000004004c1947 */ /* 0x001fea0003800000 */
[----:B------:R-:W-:Y:S01]  /*7900*/  ULDC.64 UR6, c[0x0][0x628] ;  /* 0x00018a0000067ab9 */ /* 0x000fe20000000a00 */
[----:B------:R-:W0:Y:S01]  /*7910*/  S2R R15, SR_CTAID.X ;  /* 0x00000000000f7919 */ /* 0x000e220000002500 */
[----:B------:R-:W-:Y:S01]  /*7920*/  ISETP.NE.U32.AND P1, PT, RZ, UR6, PT ;  /* 0x00000006ff007c0c */ /* 0x000fe2000bf25070 */
[----:B------:R-:W-:Y:S01]  /*7930*/  ULDC UR9, c[0x0][0x630] ;  /* 0x00018c0000097ab9 */ /* 0x000fe20000000800 */
[----:B------:R-:W-:Y:S01]  /*7940*/  IMAD.MOV.U32 R4, RZ, RZ, R16 ;  /* 0x000000ffff047224 */ /* 0x000fe200078e0010 */
[----:B------:R-:W1:Y:S01]  /*7950*/  S2R R14, SR_CTAID.Y ;  /* 0x00000000000e7919 */ /* 0x000e620000002600 */
[----:B------:R-:W-:Y:S01]  /*7960*/  ISETP.NE.AND.EX P1, PT, RZ, UR7, PT, P1 ;  /* 0x00000007ff007c0c */ /* 0x000fe2000bf25310 */
[----:B------:R-:W-:-:S12]  /*7970*/  IMAD.MOV.U32 R5, RZ, RZ, R17 ;  /* 0x000000ffff057224 */ /* 0x000fd800078e0011 */
[----:B------:R-:W-:Y:S05]  /*7980*/  @!P1 BRA `(.L_x_170) ;  /* 0x0000000000289947 */ /* 0x000fea0003800000 */
[----:B------:R-:W-:Y:S02]  /*7990*/  ULDC UR8, c[0x0][0x634] ;  /* 0x00018d0000087ab9 */ /* 0x000fe40000000800 */
[----:B------:R-:W-:-:S05]  /*79a0*/  IADD3 R9, P1, R16, UR8, RZ ;  /* 0x0000000810097c10 */ /* 0x000fca000ff3e0ff */
[----:B------:R-:W-:-:S04]  /*79b0*/  IMAD.X R19, RZ, RZ, R17, P1 ;  /* 0x000000ffff137224 */ /* 0x000fc800008e0611 */
[----:B------:R-:W-:-:S04]  /*79c0*/  IMAD.WIDE.U32 R6, R19, UR6, RZ ;  /* 0x0000000613067c25 */ /* 0x000fc8000f8e00ff */
[----:B------:R-:W-:-:S04]  /*79d0*/  IMAD.WIDE.U32 R6, P1, R9, UR7, R6 ;  /* 0x0000000709067c25 */ /* 0x000fc8000f820006 */
[----:B------:R-:W-:-:S04]  /*79e0*/  IMAD.WIDE.U32 R8, R9, UR6, RZ ;  /* 0x0000000609087c25 */ /* 0x000fc8000f8e00ff */
[----:B------:R-:W-:Y:S01]  /*79f0*/  IMAD.X R5, RZ, RZ, RZ, P1 ;  /* 0x000000ffff057224 */ /* 0x000fe200008e06ff */
[----:B------:R-:W-:Y:S01]  /*7a00*/  IADD3 RZ, P1, R9, R6, RZ ;  /* 0x0000000609ff7210 */ /* 0x000fe20007f3e0ff */
[----:B------:R-:W-:-:S04]  /*7a10*/  IMAD.MOV.U32 R4, RZ, RZ, R7 ;  /* 0x000000ffff047224 */ /* 0x000fc800078e0007 */
[----:B------:R-:W-:-:S08]  /*7a20*/  IMAD.WIDE.U32.X R4, R19, UR7, R4, P1 ;  /* 0x0000000713047c25 */ /* 0x000fd000088e0404 */
.L_x_170:
[--C-:B------:R-:W-:Y:S01]  /*7a30*/  SHF.R.U64 R8, R4, UR9, R5.reuse ;  /* 0x0000000904087c19 */ /* 0x100fe20008001205 */
[----:B------:R-:W-:Y:S01]  /*7a40*/  ULDC.64 UR6, c[0x0][0x620] ;  /* 0x0001880000067ab9 */ /* 0x000fe20000000a00 */
[----:B------:R-:W-:Y:S01]  /*7a50*/  SHF.R.U32.HI R4, RZ, UR9, R5 ;  /* 0x00000009ff047c19 */ /* 0x000fe20008011605 */
[----:B------:R-:W2:Y:S01]  /*7a60*/  LDC R24, c[0x0][0x144] ;  /* 0x00005100ff187b82 */ /* 0x000ea20000000800 */
[----:B------:R-:W-:Y:S01]  /*7a70*/  IADD3 R7, P1, RZ, -R8, RZ ;  /* 0x80000008ff077210 */ /* 0x000fe20007f3e0ff */
[----:B------:R-:W-:Y:S01]  /*7a80*/  ULDC.64 UR10, c[0x0][0x640] ;  /* 0x00019000000a7ab9 */ /* 0x000fe20000000a00 */
[----:B0-----:R-:W-:Y:S01]  /*7a90*/  I2FP.F32.U32 R9, R15 ;  /* 0x0000000f00097245 */ /* 0x001fe20000201000 */
[----:B------:R-:W-:Y:S01]  /*7aa0*/  ULDC UR8, c[0x0][0x608] ;  /* 0x0001820000087ab9 */ /* 0x000fe20000000800 */
[----:B------:R-:W-:Y:S02]  /*7ab0*/  IADD3.X R4, RZ, ~R4, RZ, P1, !PT ;  /* 0x80000004ff047210 */ /* 0x000fe40000ffe4ff */
[----:B------:R-:W-:Y:S01]  /*7ac0*/  ISETP.NE.U32.AND P1, PT, RZ, UR10, PT ;  /* 0x0000000aff007c0c */ /* 0x000fe2000bf25070 */
[----:B------:R-:W0:Y:S02]  /*7ad0*/  LDC R21, c[0x0][0x148] ;  /* 0x00005200ff157b82 */ /* 0x000e240000000800 */
[----:B------:R-:W-:Y:S01]  /*7ae0*/  IMAD R6, R4, UR6, RZ ;  /* 0x0000000604067c24 */ /* 0x000fe2000f8e02ff */
[----:B------:R-:W-:Y:S01]  /*7af0*/  ISETP.NE.AND.EX P1, PT, RZ, UR11, PT, P1 ;  /* 0x0000000bff007c0c */ /* 0x000fe2000bf25310 */
[----:B------:R-:W-:Y:S01]  /*7b00*/  IMAD.WIDE.U32 R4, R7, UR6, R16 ;  /* 0x0000000607047c25 */ /* 0x000fe2000f8e0010 */
[----:B------:R-:W-:-:S03]  /*7b10*/  ULDC UR6, c[0x0][0x150] ;  /* 0x0000540000067ab9 */ /* 0x000fc60000000800 */
[----:B------:R-:W-:Y:S02]  /*7b20*/  IMAD R7, R7, UR7, R6 ;  /* 0x0000000707077c24 */ /* 0x000fe4000f8e0206 */
[----:B------:R-:W-:Y:S01]  /*7b30*/  FMUL R6, R9, UR6 ;  /* 0x0000000609067c20 */ /* 0x000fe20008400000 */
[----:B------:R-:W-:Y:S01]  /*7b40*/  ULDC UR6, c[0x0][0x618] ;  /* 0x0001860000067ab9 */ /* 0x000fe20000000800 */
[----:B------:R-:W-:Y:S01]  /*7b50*/  ULDC UR7, c[0x0][0x154] ;  /* 0x0000550000077ab9 */ /* 0x000fe20000000800 */
[----:B------:R-:W-:-:S03]  /*7b60*/  IMAD.IADD R5, R5, 0x1, R7 ;  /* 0x0000000105057824 */ /* 0x000fc600078e0207 */
[----:B------:R-:W3:Y:S02]  /*7b70*/  F2I.U32.TRUNC.NTZ R6, R6 ;  /* 0x0000000600067305 */ /* 0x000ee4000020f000 */
[----:B------:R-:W-:Y:S02]  /*7b80*/  SHF.R.U64 R9, R4, UR6, R5 ;  /* 0x0000000604097c19 */ /* 0x000fe40008001205 */
[----:B-1----:R-:W-:-:S05]  /*7b90*/  I2FP.F32.U32 R4, R14 ;  /* 0x0000000e00047245 */ /* 0x002fca0000201000 */
[----:B------:R-:W-:Y:S01]  /*7ba0*/  FMUL R22, R4, UR7 ;  /* 0x0000000704167c20 */ /* 0x000fe20008400000 */
[----:B------:R-:W-:Y:S01]  /*7bb0*/  SHF.R.U32.HI R4, RZ, UR6, R5 ;  /* 0x00000006ff047c19 */ /* 0x000fe20008011605 */
[----:B------:R-:W-:-:S03]  /*7bc0*/  ULDC UR6, c[0x0][0x658] ;  /* 0x0001960000067ab9 */ /* 0x000fc60000000800 */
[--C-:B------:R-:W-:Y:S01]  /*7bd0*/  SHF.R.U64 R20, R9, UR8, R4.reuse ;  /* 0x0000000809147c19 */ /* 0x100fe20008001204 */
[----:B------:R-:W1:Y:S01]  /*7be0*/  F2I.U32.TRUNC.NTZ R22, R22 ;  /* 0x0000001600167305 */ /* 0x000e62000020f000 */
[----:B------:R-:W-:Y:S01]  /*7bf0*/  SHF.R.U32.HI R5, RZ, UR8, R4 ;  /* 0x00000008ff057c19 */ /* 0x000fe20008011604 */
[----:B---3--:R-:W-:-:S03]  /*7c00*/  IMAD.MOV R6, RZ, RZ, -R6 ;  /* 0x000000ffff067224 */ /* 0x008fc600078e0a06 */
[----:B------:R-:W-:Y:S01]  /*7c10*/  SHF.R.U64 R19, R20, UR6, R5 ;  /* 0x0000000614137c19 */ /* 0x000fe20008001205 */
[----:B--2---:R-:W-:Y:S01]  /*7c20*/  IMAD R15, R24, R6, R15 ;  /* 0x00000006180f7224 */ /* 0x004fe200078e020f */
[----:B------:R-:W-:-:S03]  /*7c30*/  SHF.R.U32.HI R23, RZ, UR6, R5 ;  /* 0x00000006ff177c19 */ /* 0x000fc60008011605 */
[----:B------:R-:W-:Y:S02]  /*7c40*/  IMAD.MOV.U32 R4, RZ, RZ, R19 ;  /* 0x000000ffff047224 */ /* 0x000fe400078e0013 */
[----:B------:R-:W-:Y:S01]  /*7c50*/  IMAD.MOV.U32 R5, RZ, RZ, R23 ;  /* 0x000000ffff057224 */ /* 0x000fe200078e0017 */
[----:B-1----:R-:W-:Y:S06]  /*7c60*/  @!P1 BRA `(.L_x_171) ;  /* 0x0000000000289947 */ /* 0x002fec0003800000 */
[----:B------:R-:W-:Y:S02]  /*7c70*/  ULDC UR6, c[0x0][0x64c] ;  /* 0x0001930000067ab9 */ /* 0x000fe40000000800 */
[----:B------:R-:W-:-:S05]  /*7c80*/  IADD3 R5, P1, R19, UR6, RZ ;  /* 0x0000000613057c10 */ /* 0x000fca000ff3e0ff */
[----:B------:R-:W-:-:S04]  /*7c90*/  IMAD.X R23, RZ, RZ, R23, P1 ;  /* 0x000000ffff177224 */ /* 0x000fc800008e0617 */
[----:B------:R-:W-:-:S04]  /*7ca0*/  IMAD.WIDE.U32 R6, R23, UR10, RZ ;  /* 0x0000000a17067c25 */ /* 0x000fc8000f8e00ff */
[----:B------:R-:W-:-:S04]  /*7cb0*/  IMAD.WIDE.U32 R6, P1, R5, UR11, R6 ;  /* 0x0000000b05067c25 */ /* 0x000fc8000f820006 */
[----:B------:R-:W-:Y:S01]  /*7cc0*/  IMAD.WIDE.U32 R4, R5, UR10, RZ ;  /* 0x0000000a05047c25 */ /* 0x000fe2000f8e00ff */
[----:B------:R-:W-:-:S04]  /*7cd0*/  MOV R4, R7 ;  /* 0x0000000700047202 */ /* 0x000fc80000000f00 */
[----:B------:R-:W-:Y:S01]  /*7ce0*/  IADD3 RZ, P3, R5, R6, RZ ;  /* 0x0000000605ff7210 */ /* 0x000fe20007f7e0ff */
[----:B------:R-:W-:-:S04]  /*7cf0*/  IMAD.X R5, RZ, RZ, RZ, P1 ;  /* 0x000000ffff057224 */ /* 0x000fc800008e06ff */
[----:B------:R-:W-:-:S08]  /*7d00*/  IMAD.WIDE.U32.X R4, R23, UR11, R4, P3 ;  /* 0x0000000b17047c25 */ /* 0x000fd000098e0404 */
.L_x_171:
[----:B------:R-:W-:Y:S01]  /*7d10*/  ISETP.NE.AND P1, PT, R2, 0x1, PT ;  /* 0x000000010200780c */ /* 0x000fe20003f25270 */
[----:B------:R-:W-:Y:S01]  /*7d20*/  ULDC UR6, c[0x0][0x648] ;  /* 0x0001920000067ab9 */ /* 0x000fe20000000800 */
[----:B------:R-:W-:Y:S01]  /*7d30*/  LOP3.LUT R20, R20, UR13, RZ, 0xc0, !PT ;  /* 0x0000000d14147c12 */ /* 0x000fe2000f8ec0ff */
[----:B------:R-:W-:Y:S01]  /*7d40*/  IMAD.MOV R22, RZ, RZ, -R22 ;  /* 0x000000ffff167224 */ /* 0x000fe200078e0a16 */
[----:B------:R-:W-:Y:S01]  /*7d50*/  SHF.R.U64 R5, R4, UR6, R5 ;  /* 0x0000000604057c19 */ /* 0x000fe20008001205 */
[----:B------:R-:W-:Y:S01]  /*7d60*/  ULDC UR6, c[0x0][0x638] ;  /* 0x00018e0000067ab9 */ /* 0x000fe20000000800 */
[----:B------:R-:W-:Y:S01]  /*7d70*/  LOP3.LUT R6, R9, UR4, RZ, 0xc0, !PT ;  /* 0x0000000409067c12 */ /* 0x000fe2000f8ec0ff */
[----:B------:R-:W-:Y:S02]  /*7d80*/  ULDC UR7, c[0x0][0x610] ;  /* 0x0001840000077ab9 */ /* 0x000fe40000000800 */
[----:B------:R-:W-:Y:S02]  /*7d90*/  IMAD.MOV R4, RZ, RZ, -R5 ;  /* 0x000000ffff047224 */ /* 0x000fe400078e0a05 */
[----:B------:R-:W-:-:S02]  /*7da0*/  IMAD R20, R5, UR5, R20 ;  /* 0x0000000505147c24 */ /* 0x000fc4000f8e0214 */
[----:B0-----:R-:W-:Y:S02]  /*7db0*/  @P1 IMAD R15, R21, R22, R14 ;  /* 0x00000016150f1224 */ /* 0x001fe400078e020e */
[----:B------:R-:W-:Y:S01]  /*7dc0*/  IMAD R19, R4, UR6, R19 ;  /* 0x0000000604137c24 */ /* 0x000fe2000f8e0213 */
[----:B------:R-:W-:Y:S01]  /*7dd0*/  ULDC UR6, c[0x0][0x600] ;  /* 0x0001800000067ab9 */ /* 0x000fe20000000800 */
[----:B------:R-:W-:Y:S02]  /*7de0*/  IMAD R15, R20, UR7, R15 ;  /* 0x00000007140f7c24 */ /* 0x000fe4000f8e020f */
[----:B------:R-:W-:Y:S02]  /*7df0*/  IMAD R6, R19, UR6, R6 ;  /* 0x0000000613067c24 */ /* 0x000fe4000f8e0206 */
[----:B------:R-:W-:-:S03]  /*7e00*/  IMAD.MOV.U32 R4, RZ, RZ, 0x1 ;  /* 0x00000001ff047424 */ /* 0x000fc600078e00ff */
[----:B------:R-:W-:Y:S02]  /*7e10*/  SEL R20, R6, R15, !P1 ;  /* 0x0000000f06147207 */ /* 0x000fe40004800000 */
[----:B------:R-:W-:-:S07]  /*7e20*/  SEL R19, R15, R6, !P1 ;  /* 0x000000060f137207 */ /* 0x000fce0004800000 */
.L_x_169:
[----:B------:R-:W-:Y:S05]  /*7e30*/  BSYNC B1 ;  /* 0x0000000000017941 */ /* 0x000fea0003800000 */
.L_x_168:
[----:B------:R-:W-:-:S13]  /*7e40*/  LOP3.LUT P1, RZ, R4, 0xff, RZ, 0xc0, !PT ;  /* 0x000000ff04ff7812 */ /* 0x000fda000782c0ff */
[----:B------:R-:W-:Y:S05]  /*7e50*/  @P1 BRA `(.L_x_172) ;  /* 0xfffffff4001c1947 */ /* 0x000fea000383ffff */
[----:B------:R-:W-:Y:S05]  /*7e60*/  BSYNC B0 ;  /* 0x0000000000007941 */ /* 0x000fea0003800000 */
.L_x_160:
[----:B------:R-:W-:-:S03]  /*7e70*/  UMOV UR6, 0xffffffff ;  /* 0xffffffff00067882 */ /* 0x000fc60000000000 */
[----:B------:R-:W-:Y:S05]  /*7e80*/  BRA.DIV UR6, `(.L_x_173) ;  /* 0x0000000206f47947 */ /* 0x000fea000b800000 */
[----:B------:R-:W-:-:S13]  /*7e90*/  ELECT P6, URZ, PT ;  /* 0x00000000003f782f */ /* 0x000fda00038c0000 */
.L_x_186:
[----:B------:R-:W-:Y:S04]  /*7ea0*/  BSSY B0, `(.L_x_174) ;  /* 0x0000022000007945 */ /* 0x000fe80003800000 */
[----:B------:R-:W-:Y:S05]  /*7eb0*/  @!P6 BRA `(.L_x_175) ;  /* 0x000000000080e947 */ /* 0x000fea0003800000 */
[----:B------:R-:W-:-:S04]  /*7ec0*/  LOP3.LUT R18, R18, 0x2, RZ, 0xfc, !PT ;  /* 0x0000000212127812 */ /* 0x000fc800078efcff */
[----:B------:R-:W-:-:S13]  /*7ed0*/  ISETP.NE.AND P0, PT, R18, 0x3, PT ;  /* 0x000000031200780c */ /* 0x000fda0003f05270 */
[----:B------:R-:W-:Y:S05]  /*7ee0*/  @!P0 BRA `(.L_x_176) ;  /* 0x0000000000048947 */ /* 0x000fea0003800000 */
[----:B------:R-:W-:Y:S01]  /*7ef0*/  BPT.TRAP 0x1 ;  /* 0x000000040000795c */ /* 0x000fe20000300000 */
.L_x_176:
[----:B------:R-:W0:Y:S01]  /*7f00*/  S2R R3, SR_CgaCtaId ;  /* 0x0000000000037919 */ /* 0x000e220000008800 */
[----:B------:R-:W-:-:S04]  /*7f10*/  MOV R2, 0x400 ;  /* 0x0000040000027802 */ /* 0x000fc80000000f00 */
[----:B0-----:R-:W-:Y:S02]  /*7f20*/  LEA R3, R3, R2, 0x18 ;  /* 0x0000000203037211 */ /* 0x001fe400078ec0ff */
[----:B------:R-:W-:-:S03]  /*7f30*/  SHF.L.U32 R2, R0, 0x1f, RZ ;  /* 0x0000001f00027819 */ /* 0x000fc600000006ff */
[----:B------:R-:W-:-:S04]  /*7f40*/  VIADD R3, R3, 0x18 ;  /* 0x0000001803037836 */ /* 0x000fc80000000000 */
[C---:B------:R-:W-:Y:S02]  /*7f50*/  IMAD R7, R12.reuse, 0x8, R3 ;  /* 0x000000080c077824 */ /* 0x040fe400078e0203 */
[----:B------:R-:W-:Y:S02]  /*7f60*/  VIADD R12, R12, 0x1 ;  /* 0x000000010c0c7836 */ /* 0x000fe40000000000 */
[----:B------:R-:W0:Y:S03]  /*7f70*/  SYNCS.PHASECHK.TRANS64.TRYWAIT P0, [R7+URZ], R2 ;  /* 0x00000002070075a7 */ /* 0x000e26000800017f */
[----:B------:R-:W-:-:S04]  /*7f80*/  ISETP.NE.AND P1, PT, R12, 0x3, PT ;  /* 0x000000030c00780c */ /* 0x000fc80003f25270 */
[----:B------:R-:W-:Y:S02]  /*7f90*/  SEL R5, RZ, 0x1, P1 ;  /* 0x00000001ff057807 */ /* 0x000fe40000800000 */
[----:B------:R-:W-:Y:S02]  /*7fa0*/  SEL R12, R12, RZ, P1 ;  /* 0x000000ff0c0c7207 */ /* 0x000fe40000800000 */
[----:B------:R-:W-:Y:S02]  /*7fb0*/  LOP3.LUT R5, R0, R5, RZ, 0x3c, !PT ;  /* 0x0000000500057212 */ /* 0x000fe400078e3cff */
[----:B------:R-:W-:Y:S02]  /*7fc0*/  LEA R9, R12, R3, 0x3 ;  /* 0x000000030c097211 */ /* 0x000fe400078e18ff */
[----:B------:R-:W-:Y:S01]  /*7fd0*/  SHF.L.U32 R4, R5, 0x1f, RZ ;  /* 0x0000001f05047819 */ /* 0x000fe200000006ff */
[----:B0-----:R-:W-:Y:S06]  /*7fe0*/  @!P0 BRA `(.L_x_177) ;  /* 0x0000000000bc8947 */ /* 0x001fec0003800000 */
.L_x_187:
[----:B------:R-:W1:Y:S01]  /*7ff0*/  SYNCS.PHASECHK.TRANS64.TRYWAIT P0, [R9+URZ], R4 ;  /* 0x00000004090075a7 */ /* 0x000e62000800017f */
[----:B------:R-:W-:-:S05]  /*8000*/  VIADD R0, R12, 0x1 ;  /* 0x000000010c007836 */ /* 0x000fca0000000000 */
[----:B------:R-:W-:-:S04]  /*8010*/  ISETP.NE.AND P1, PT, R0, 0x3, PT ;  /* 0x000000030000780c */ /* 0x000fc80003f25270 */
[----:B0-----:R-:W-:Y:S02]  /*8020*/  SEL R2, RZ, 0x1, P1 ;  /* 0x00000001ff027807 */ /* 0x001fe40000800000 */
[----:B------:R-:W-:Y:S02]  /*8030*/  SEL R0, R0, RZ, P1 ;  /* 0x000000ff00007207 */ /* 0x000fe40000800000 */
[----:B------:R-:W-:Y:S01]  /*8040*/  LOP3.LUT R2, R5, R2, RZ, 0x3c, !PT ;  /* 0x0000000205027212 */ /* 0x000fe200078e3cff */
[----:B-1----:R-:W-:Y:S06]  /*8050*/  @!P0 BRA `(.L_x_178) ;  /* 0x0000000000b48947 */ /* 0x002fec0003800000 */
.L_x_188:
[----:B------:R-:W-:Y:S01]  /*8060*/  IMAD R3, R0, 0x8, R3 ;  /* 0x0000000800037824 */ /* 0x000fe200078e0203 */
[----:B------:R-:W-:-:S07]  /*8070*/  SHF.L.U32 R0, R2, 0x1f, RZ ;  /* 0x0000001f02007819 */ /* 0x000fce00000006ff */
.L_x_179:
[----:B-1----:R1:W2:Y:S02]  /*8080*/  SYNCS.PHASECHK.TRANS64.TRYWAIT P0, [R3+URZ], R0 ;  /* 0x00000000030075a7 */ /* 0x0022a4000800017f */
[----:B--2---:R-:W-:Y:S05]  /*8090*/  @!P0 NANOSLEEP.SYNCS 0x989680 ;  /* 0x009896800000895d */ /* 0x004fea0003900000 */
[----:B------:R-:W2:Y:S02]  /*80a0*/  @!P0 SYNCS.PHASECHK.TRANS64 P0, [R3+URZ], R0 ;  /* 0x00000000030085a7 */ /* 0x000ea4000800007f */
[----:B--2---:R-:W-:Y:S05]  /*80b0*/  @!P0 BRA `(.L_x_179) ;  /* 0xfffffffc00f08947 */ /* 0x004fea000383ffff */
.L_x_175:
[----:B------:R-:W-:Y:S05]  /*80c0*/  BSYNC B0 ;  /* 0x0000000000007941 */ /* 0x000fea0003800000 */
.L_x_174:
[----:B------:R-:W-:Y:S05]  /*80d0*/  EXIT ;  /* 0x000000000000794d */ /* 0x000fea0003800000 */
.L_x_17:
[----:B-1----:R1:W2:Y:S02]  /*80e0*/  SYNCS.PHASECHK.TRANS64.TRYWAIT P1, [R3+URZ], R0 ;  /* 0x00000000030075a7 */ /* 0x0022a4000802017f */
[----:B--2---:R-:W-:Y:S05]  /*80f0*/  @!P1 NANOSLEEP.SYNCS 0x989680 ;  /* 0x009896800000995d */ /* 0x004fea0003900000 */
[----:B------:R-:W2:Y:S02]  /*8100*/  @!P1 SYNCS.PHASECHK.TRANS64 P1, [R3+URZ], R0 ;  /* 0x00000000030095a7 */ /* 0x000ea4000802007f */
[----:B--2---:R-:W-:Y:S05]  /*8110*/  @!P1 BRA `(.L_x_17) ;  /* 0xfffffffc00f09947 */ /* 0x004fea000383ffff */
[----:B------:R-:W-:Y:S05]  /*8120*/  BRA `(.L_x_16) ;  /* 0xffffff9000e87947 */ /* 0x000fea000383ffff */
.L_x_22:
[----:B-1----:R-:W-:-:S04]  /*8130*/  IMAD.U32 R4, RZ, RZ, UR4 ;  /* 0x00000004ff047e24 */ /* 0x002fc8000f8e00ff */
[----:B------:R1:W2:Y:S03]  /*8140*/  SYNCS.PHASECHK.TRANS64.TRYWAIT P1, [R4+URZ], R3 ;  /* 0x00000003040075a7 */ /* 0x0002a6000802017f */
[----:B--2---:R-:W-:Y:S05]  /*8150*/  @!P1 NANOSLEEP.SYNCS 0x989680 ;  /* 0x009896800000995d */ /* 0x004fea0003900000 */
[----:B------:R-:W2:Y:S02]  /*8160*/  @!P1 SYNCS.PHASECHK.TRANS64 P1, [R4+URZ], R3 ;  /* 0x00000003040095a7 */ /* 0x000ea4000802007f */
[----:B--2---:R-:W-:Y:S05]  /*8170*/  @!P1 BRA `(.L_x_22) ;  /* 0xfffffffc00ec9947 */ /* 0x004fea000383ffff */
[----:B------:R-:W-:Y:S05]  /*8180*/  BRA `(.L_x_21) ;  /* 0xffffff9800ec7947 */ /* 0x000fea000383ffff */
.L_x_161:
[----:B------:R-:W-:Y:S01]  /*8190*/  BSSY B1, `(.L_x_180) ;  /* 0x0000006000017945 */ /* 0x000fe20003800000 */
[----:B------:R-:W-:-:S07]  /*81a0*/  IMAD.MOV.U32 R15, RZ, RZ, -0x1 ;  /* 0xffffffffff0f7424 */ /* 0x000fce00078e00ff */
[----:B------:R-:W-:Y:S05]  /*81b0*/  WARPSYNC.COLLECTIVE R15, `(.L_x_181) ;  /* 0x000000000f0c7348 */ /* 0x000fea0003c00000 */
[----:B------:R-:W-:Y:S02]  /*81c0*/  ELECT P6, UR62, PT ;  /* 0x00000000003e782f */ /* 0x000fe400038c0000 */
[----:B------:R-:W-:Y:S01]  /*81d0*/  MOV R14, UR62 ;  /* 0x0000003e000e7c02 */ /* 0x000fe20008000f00 */
[----:B------:R-:W-:Y:S10]  /*81e0*/  ENDCOLLECTIVE ;  /* 0x000000000000791b */ /* 0x000ff40003800000 */
.L_x_181:
[----:B------:R-:W-:Y:S05]  /*81f0*/  BSYNC B1 ;  /* 0x0000000000017941 */ /* 0x000fea0003800000 */
.L_x_180:
[----:B------:R-:W-:Y:S05]  /*8200*/  BRA `(.L_x_182) ;  /* 0xfffffff0003c7947 */ /* 0x000fea000383ffff */
.L_x_164:
[----:B0-----:R0:W1:Y:S02]  /*8210*/  SYNCS.PHASECHK.TRANS64.TRYWAIT P1, [R14+URZ+0x18], R7 ;  /* 0x000018070e0075a7 */ /* 0x001064000802017f */
[----:B-1----:R-:W-:Y:S05]  /*8220*/  @!P1 NANOSLEEP.SYNCS 0x989680 ;  /* 0x009896800000995d */ /* 0x002fea0003900000 */
[----:B------:R-:W1:Y:S02]  /*8230*/  @!P1 SYNCS.PHASECHK.TRANS64 P1, [R14+URZ+0x18], R7 ;  /* 0x000018070e0095a7 */ /* 0x000e64000802007f */
[----:B-1----:R-:W-:Y:S05]  /*8240*/  @!P1 BRA `(.L_x_164) ;  /* 0xfffffffc00f09947 */ /* 0x002fea000383ffff */
[----:B------:R-:W-:Y:S05]  /*8250*/  BRA `(.L_x_183) ;  /* 0xfffffff000707947 */ /* 0x000fea000383ffff */
.L_x_173:
[----:B------:R-:W-:Y:S01]  /*8260*/  BSSY B0, `(.L_x_184) ;  /* 0x0000006000007945 */ /* 0x000fe20003800000 */
[----:B------:R-:W-:-:S07]  /*8270*/  IMAD.MOV.U32 R15, RZ, RZ, -0x1 ;  /* 0xffffffffff0f7424 */ /* 0x000fce00078e00ff */
[----:B------:R-:W-:Y:S05]  /*8280*/  WARPSYNC.COLLECTIVE R15, `(.L_x_185) ;  /* 0x000000000f0c7348 */ /* 0x000fea0003c00000 */
[----:B------:R-:W-:Y:S02]  /*8290*/  ELECT P6, UR62, PT ;  /* 0x00000000003e782f */ /* 0x000fe400038c0000 */
[----:B------:R-:W-:Y:S01]  /*82a0*/  MOV R14, UR62 ;  /* 0x0000003e000e7c02 */ /* 0x000fe20008000f00 */
[----:B------:R-:W-:Y:S10]  /*82b0*/  ENDCOLLECTIVE ;  /* 0x000000000000791b */ /* 0x000ff40003800000 */
.L_x_185:
[----:B------:R-:W-:Y:S05]  /*82c0*/  BSYNC B0 ;  /* 0x0000000000007941 */ /* 0x000fea0003800000 */
.L_x_184:
[----:B------:R-:W-:Y:S05]  /*82d0*/  BRA `(.L_x_186) ;  /* 0xfffffff800f07947 */ /* 0x000fea000383ffff */
.L_x_177:
[----:B0-----:R0:W1:Y:S02]  /*82e0*/  SYNCS.PHASECHK.TRANS64.TRYWAIT P0, [R7+URZ], R2 ;  /* 0x00000002070075a7 */ /* 0x001064000800017f */
[----:B-1----:R-:W-:Y:S05]  /*82f0*/  @!P0 NANOSLEEP.SYNCS 0x989680 ;  /* 0x009896800000895d */ /* 0x002fea0003900000 */
[----:B------:R-:W1:Y:S02]  /*8300*/  @!P0 SYNCS.PHASECHK.TRANS64 P0, [R7+URZ], R2 ;  /* 0x00000002070085a7 */ /* 0x000e64000800007f */
[----:B-1----:R-:W-:Y:S05]  /*8310*/  @!P0 BRA `(.L_x_177) ;  /* 0xfffffffc00f08947 */ /* 0x002fea000383ffff */
[----:B------:R-:W-:Y:S05]  /*8320*/  BRA `(.L_x_187) ;  /* 0xfffffffc00307947 */ /* 0x000fea000383ffff */
.L_x_178:
[----:B0-----:R0:W1:Y:S02]  /*8330*/  SYNCS.PHASECHK.TRANS64.TRYWAIT P0, [R9+URZ], R4 ;  /* 0x00000004090075a7 */ /* 0x001064000800017f */
[----:B-1----:R-:W-:Y:S05]  /*8340*/  @!P0 NANOSLEEP.SYNCS 0x989680 ;  /* 0x009896800000895d */ /* 0x002fea0003900000 */
[----:B------:R-:W1:Y:S02]  /*8350*/  @!P0 SYNCS.PHASECHK.TRANS64 P0, [R9+URZ], R4 ;  /* 0x00000004090085a7 */ /* 0x000e64000800007f */
[----:B-1----:R-:W-:Y:S05]  /*8360*/  @!P0 BRA `(.L_x_178) ;  /* 0xfffffffc00f08947 */ /* 0x002fea000383ffff */
[----:B------:R-:W-:Y:S05]  /*8370*/  BRA `(.L_x_188) ;  /* 0xfffffffc00387947 */ /* 0x000fea000383ffff */
.L_x_189:
[----:B------:R-:W-:-:S00]  /*8380*/  BRA `(.L_x_189) ;  /* 0xfffffffc00fc7947 */ /* 0x000fc0000383ffff */
[----:B------:R-:W-:-:S00]  /*8390*/  NOP ;  /* 0x0000000000007918 */ /* 0x000fc00000000000 */
        /* <DEDUP_REMOVED lines=14> */
.L_x_190:


//--------------------- .nv.global.init           --------------------------
	.section	.nv.global.init,"aw",@progbits
.nv.global.init:
	.type		$str$22,@object
	.size		$str$22,($str$23 - $str$22)
$str$22:
        /*0000*/ 	.byte	0x6b, 0x5f, 0x74, 0x69, 0x6c, 0x65, 0x5f, 0x63, 0x6f, 0x75, 0x6e, 0x74, 0x20, 0x3e, 0x3d, 0x20
        /*0010*/ 	.byte	0x31, 0x00
	.type		$str$23,@object
	.size		$str$23,(__unnamed_1 - $str$23)
$str$23:
        /*0012*/ 	.byte	0x2f, 0x74, 0x6d, 0x70, 0x2f, 0x63, 0x75, 0x74, 0x6c, 0x61, 0x73, 0x73, 0x5f, 0x73, 0x77, 0x65
        /*0022*/ 	.byte	0x65, 0x70, 0x5f, 0x73, 0x72, 0x63, 0x2f, 0x69, 0x6e, 0x63, 0x6c, 0x75, 0x64, 0x65, 0x2f, 0x63
        /*0032*/ 	.byte	0x75, 0x74, 0x6c, 0x61, 0x73, 0x73, 0x2f, 0x67, 0x65, 0x6d, 0x6d, 0x2f, 0x63, 0x6f, 0x6c, 0x6c
        /*0042*/ 	.byte	0x65, 0x63, 0x74, 0x69, 0x76, 0x65, 0x2f, 0x73, 0x6d, 0x39, 0x30, 0x5f, 0x6d, 0x6d, 0x61, 0x5f
        /*0052*/ 	.byte	0x74, 0x6d, 0x61, 0x5f, 0x67, 0x6d, 0x6d, 0x61, 0x5f, 0x73, 0x73, 0x5f, 0x77, 0x61, 0x72, 0x70
        /*0062*/ 	.byte	0x73, 0x70, 0x65, 0x63, 0x69, 0x61, 0x6c, 0x69, 0x7a, 0x65, 0x64, 0x2e, 0x68, 0x70, 0x70, 0x00
	.type		__unnamed_1,@object
	.size		__unnamed_1,(.L_0 - __unnamed_1)
__unnamed_1:
        /*0072*/ 	.byte	0x76, 0x6f, 0x69, 0x64, 0x20, 0x63, 0x75, 0x74, 0x6c, 0x61, 0x73, 0x73, 0x3a, 0x3a, 0x67, 0x65
        /* <DEDUP_REMOVED lines=175> */
        /*0b72*/ 	.byte	0x00
.L_0:


//--------------------- .nv.shared._ZN7cutlass13device_kernelINS_4gemm6kernel13GemmUniversalIN4cute5tupleIJiiiiEEENS1_10collective13CollectiveMmaINS1_34MainloopSm90TmaGmmaWarpSpecializedILi3ENS5_IJNS4_1CILi1EEESB_SB_EEENS1_35KernelTmaWarpSpecializedCooperativeEEENS5_IJNSA_ILi256EEENSA_ILi64EEESG_EEEfNS5_IJlSB_lEEEfSI_NS4_8TiledMMAINS4_8MMA_AtomIJNS4_4SM904GMMA29MMA_64x64x8_F32TF32TF32_SS_TNILNSM_7ScaleInE1ELSO_1EEEEEENS4_6LayoutINS5_IJNSA_ILi2EEESB_SB_EEENS5_IJSB_NSA_ILi0EEESU_EEEEENS5_IJNS4_10UnderscoreESX_SX_EEEEENS4_13SM90_TMA_LOADENS4_14ComposedLayoutINS4_7SwizzleILi3ELi4ELi3EEENS4_18smem_ptr_flag_bitsILi32EEENSR_INS5_IJNSA_ILi8EEENSA_ILi32EEEEEENS5_IJS17_SB_EEEEEEEvNS4_8identityES10_S1B_vS1C_EENS_8epilogue10collective6detail29Sm90TmaWarpSpecializedAdapterINS1F_15DefaultEpilogueIfSI_SI_NS1E_6thread17LinearCombinationIfLi1EffLNS1J_9ScaleType4KindE0ELNS_15FloatRoundStyleE2EfEENS1_15EpilogueDefaultEEEEEvvEEEEvNT_6ParamsE --------------------------
	.section	.nv.shared._ZN7cutlass13device_kernelINS_4gemm6kernel13GemmUniversalIN4cute5tupleIJiiiiEEENS1_10collective13CollectiveMmaINS1_34MainloopSm90TmaGmmaWarpSpecializedILi3ENS5_IJNS4_1CILi1EEESB_SB_EEENS1_35KernelTmaWarpSpecializedCooperativeEEENS5_IJNSA_ILi256EEENSA_ILi64EEESG_EEEfNS5_IJlSB_lEEEfSI_NS4_8TiledMMAINS4_8MMA_AtomIJNS4_4SM904GMMA29MMA_64x64x8_F32TF32TF32_SS_TNILNSM_7ScaleInE1ELSO_1EEEEEENS4_6LayoutINS5_IJNSA_ILi2EEESB_SB_EEENS5_IJSB_NSA_ILi0EEESU_EEEEENS5_IJNS4_10UnderscoreESX_SX_EEEEENS4_13SM90_TMA_LOADENS4_14ComposedLayoutINS4_7SwizzleILi3ELi4ELi3EEENS4_18smem_ptr_flag_bitsILi32EEENSR_INS5_IJNSA_ILi8EEENSA_ILi32EEEEEENS5_IJS17_SB_EEEEEEEvNS4_8identityES10_S1B_vS1C_EENS_8epilogue10collective6detail29Sm90TmaWarpSpecializedAdapterINS1F_15DefaultEpilogueIfSI_SI_NS1E_6thread17LinearCombinationIfLi1EffLNS1J_9ScaleType4KindE0ELNS_15FloatRoundStyleE2EfEENS1_15EpilogueDefaultEEEEEvvEEEEvNT_6ParamsE,"aw",@nobits
	.sectionflags	@""
	.align	16
	.zero		1024


//--------------------- .nv.shared.reserved.0     --------------------------
	.section	.nv.shared.reserved.0,"aw",@nobits
	.weak		__nv_reservedSMEM_offset_0_alias
	.size		__nv_reservedSMEM_offset_0_alias, 0, 0
	.other		__nv_reservedSMEM_offset_0_alias,@"STO_CUDA_RESERVED_SHARED STV_DEFAULT"
__nv_reservedSMEM_offset_0_alias:
	.zero		0


//--------------------- .nv.global                --------------------------
	.section	.nv.global,"aw",@nobits
.nv.global:
	.type		_ZN40_INTERNAL_9b705c79_4_k_cu_dac82137_285154cute1_E,@object
	.size		_ZN40_INTERNAL_9b705c79_4_k_cu_dac82137_285154cute1_E,(_ZN40_INTERNAL_9b705c79_4_k_cu_dac82137_285154cuda3std3__45__cpo6cbeginE - _ZN40_INTERNAL_9b705c79_4_k_cu_dac82137_285154cute1_E)
_ZN40_INTERNAL_9b705c79_4_k_cu_dac82137_285154cute1_E:
	.zero		1
	.type		_ZN40_INTERNAL_9b705c79_4_k_cu_dac82137_285154cuda3std3__45__cpo6cbeginE,@object
	.size		_ZN40_INTERNAL_9b705c79_4_k_cu_dac82137_285154cuda3std3__45__cpo6cbeginE,(_ZN40_INTERNAL_9b705c79_4_k_cu_dac82137_285154cuda3std3__48in_placeE - _ZN40_INTERNAL_9b705c79_4_k_cu_dac82137_285154cuda3std3__45__cpo6cbeginE)
_ZN40_INTERNAL_9b705c79_4_k_cu_dac82137_285154cuda3std3__45__cpo6cbeginE:
	.zero		1
	.type		_ZN40_INTERNAL_9b705c79_4_k_cu_dac82137_285154cuda3std3__48in_placeE,@object
	.size		_ZN40_INTERNAL_9b705c79_4_k_cu_dac82137_285154cuda3std3__48in_placeE,(_ZN40_INTERNAL_9b705c79_4_k_cu_dac82137_285154cuda3std6ranges3__45__cpo9iter_moveE - _ZN40_INTERNAL_9b705c79_4_k_cu_dac82137_285154cuda3std3__48in_placeE)
_ZN40_INTERNAL_9b705c79_4_k_cu_dac82137_285154cuda3std3__48in_placeE:
	.zero		1
	.type		_ZN40_INTERNAL_9b705c79_4_k_cu_dac82137_285154cuda3std6ranges3__45__cpo9iter_moveE,@object
	.size		_ZN40_INTERNAL_9b705c79_4_k_cu_dac82137_285154cuda3std6ranges3__45__cpo9iter_moveE,(_ZN40_INTERNAL_9b705c79_4_k_cu_dac82137_285154cuda3std3__45__cpo5beginE - _ZN40_INTERNAL_9b705c79_4_k_cu_dac82137_285154cuda3std6ranges3__45__cpo9iter_moveE)
_ZN40_INTERNAL_9b705c79_4_k_cu_dac82137_285154cuda3std6ranges3__45__cpo9iter_moveE:
	.zero		1
	.type		_ZN40_INTERNAL_9b705c79_4_k_cu_dac82137_285154cuda3std3__45__cpo5beginE,@object
	.size		_ZN40_INTERNAL_9b705c79_4_k_cu_dac82137_285154cuda3std3__45__cpo5beginE,(_ZN40_INTERNAL_9b705c79_4_k_cu_dac82137_285154cuda3std3__442_GLOBAL__N__9b705c79_4_k_cu_dac82137_285156ignoreE - _ZN40_INTERNAL_9b705c79_4_k_cu_dac82137_285154cuda3std3__45__cpo5beginE)
_ZN40_INTERNAL_9b705c79_4_k_cu_dac82137_285154cuda3std3__45__cpo5beginE:
	.zero		1
	.type		_ZN40_INTERNAL_9b705c79_4_k_cu_dac82137_285154cuda3std3__442_GLOBAL__N__9b705c79_4_k_cu_dac82137_285156ignoreE,@object
	.size		_ZN40_INTERNAL_9b705c79_4_k_cu_dac82137_285154cuda3std3__442_GLOBAL__N__9b705c79_4_k_cu_dac82137_285156ignoreE,(_ZN40_INTERNAL_9b705c79_4_k_cu_dac82137_285154cute7productE - _ZN40_INTERNAL_9b705c79_4_k_cu_dac82137_285154cuda3std3__442_GLOBAL__N__9b705c79_4_k_cu_dac82137_285156ignoreE)
_ZN40_INTERNAL_9b705c79_4_k_cu_dac82137_285154cuda3std3__442_GLOBAL__N__9b705c79_4_k_cu_dac82137_285156ignoreE:
	.zero		1
	.type		_ZN40_INTERNAL_9b705c79_4_k_cu_dac82137_285154cute7productE,@object
	.size		_ZN40_INTERNAL_9b705c79_4_k_cu_dac82137_285154cute7productE,(_ZN40_INTERNAL_9b705c79_4_k_cu_dac82137_285154cuda3std3__45__cpo3endE - _ZN40_INTERNAL_9b705c79_4_k_cu_dac82137_285154cute7productE)
_ZN40_INTERNAL_9b705c79_4_k_cu_dac82137_285154cute7productE:
	.zero		1
	.type		_ZN40_INTERNAL_9b705c79_4_k_cu_dac82137_285154cuda3std3__45__cpo3endE,@object
	.size		_ZN40_INTERNAL_9b705c79_4_k_cu_dac82137_285154cuda3std3__45__cpo3endE,(_ZN40_INTERNAL_9b705c79_4_k_cu_dac82137_285154cuda3std3__419piecewise_constructE - _ZN40_INTERNAL_9b705c79_4_k_cu_dac82137_285154cuda3std3__45__cpo3endE)
_ZN40_INTERNAL_9b705c79_4_k_cu_dac82137_285154cuda3std3__45__cpo3endE:
	.zero		1
	.type		_ZN40_INTERNAL_9b705c79_4_k_cu_dac82137_285154cuda3std3__419piecewise_constructE,@object
	.size		_ZN40_INTERNAL_9b705c79_4_k_cu_dac82137_285154cuda3std3__419piecewise_constructE,(_ZN40_INTERNAL_9b705c79_4_k_cu_dac82137_285154cuda3std3__45__cpo4cendE - _ZN40_INTERNAL_9b705c79_4_k_cu_dac82137_285154cuda3std3__419piecewise_constructE)
_ZN40_INTERNAL_9b705c79_4_k_cu_dac82137_285154cuda3std3__419piecewise_constructE:
	.zero		1
	.type		_ZN40_INTERNAL_9b705c79_4_k_cu_dac82137_285154cuda3std3__45__cpo4cendE,@object
	.size		_ZN40_INTERNAL_9b705c79_4_k_cu_dac82137_285154cuda3std3__45__cpo4cendE,(_ZN40_INTERNAL_9b705c79_4_k_cu_dac82137_285154cuda3std6ranges3__45__cpo4swapE - _ZN40_INTERNAL_9b705c79_4_k_cu_dac82137_285154cuda3std3__45__cpo4cendE)
_ZN40_INTERNAL_9b705c79_4_k_cu_dac82137_285154cuda3std3__45__cpo4cendE:
	.zero		1
	.type		_ZN40_INTERNAL_9b705c79_4_k_cu_dac82137_285154cuda3std6ranges3__45__cpo4swapE,@object
	.size		_ZN40_INTERNAL_9b705c79_4_k_cu_dac82137_285154cuda3std6ranges3__45__cpo4swapE,(.L_8 - _ZN40_INTERNAL_9b705c79_4_k_cu_dac82137_285154cuda3std6ranges3__45__cpo4swapE)
_ZN40_INTERNAL_9b705c79_4_k_cu_dac82137_285154cuda3std6ranges3__45__cpo4swapE:
	.zero		1
.L_8:


//--------------------- .nv.constant0._ZN7cutlass13device_kernelINS_4gemm6kernel13GemmUniversalIN4cute5tupleIJiiiiEEENS1_10collective13CollectiveMmaINS1_34MainloopSm90TmaGmmaWarpSpecializedILi3ENS5_IJNS4_1CILi1EEESB_SB_EEENS1_35KernelTmaWarpSpecializedCooperativeEEENS5_IJNSA_ILi256EEENSA_ILi64EEESG_EEEfNS5_IJlSB_lEEEfSI_NS4_8TiledMMAINS4_8MMA_AtomIJNS4_4SM904GMMA29MMA_64x64x8_F32TF32TF32_SS_TNILNSM_7ScaleInE1ELSO_1EEEEEENS4_6LayoutINS5_IJNSA_ILi2EEESB_SB_EEENS5_IJSB_NSA_ILi0EEESU_EEEEENS5_IJNS4_10UnderscoreESX_SX_EEEEENS4_13SM90_TMA_LOADENS4_14ComposedLayoutINS4_7SwizzleILi3ELi4ELi3EEENS4_18smem_ptr_flag_bitsILi32EEENSR_INS5_IJNSA_ILi8EEENSA_ILi32EEEEEENS5_IJS17_SB_EEEEEEEvNS4_8identityES10_S1B_vS1C_EENS_8epilogue10collective6detail29Sm90TmaWarpSpecializedAdapterINS1F_15DefaultEpilogueIfSI_SI_NS1E_6thread17LinearCombinationIfLi1EffLNS1J_9ScaleType4KindE0ELNS_15FloatRoundStyleE2EfEENS1_15EpilogueDefaultEEEEEvvEEEEvNT_6ParamsE --------------------------
	.section	.nv.constant0._ZN7cutlass13device_kernelINS_4gemm6kernel13GemmUniversalIN4cute5tupleIJiiiiEEENS1_10collective13CollectiveMmaINS1_34MainloopSm90TmaGmmaWarpSpecializedILi3ENS5_IJNS4_1CILi1EEESB_SB_EEENS1_35KernelTmaWarpSpecializedCooperativeEEENS5_IJNSA_ILi256EEENSA_ILi64EEESG_EEEfNS5_IJlSB_lEEEfSI_NS4_8TiledMMAINS4_8MMA_AtomIJNS4_4SM904GMMA29MMA_64x64x8_F32TF32TF32_SS_TNILNSM_7ScaleInE1ELSO_1EEEEEENS4_6LayoutINS5_IJNSA_ILi2EEESB_SB_EEENS5_IJSB_NSA_ILi0EEESU_EEEEENS5_IJNS4_10UnderscoreESX_SX_EEEEENS4_13SM90_TMA_LOADENS4_14ComposedLayoutINS4_7SwizzleILi3ELi4ELi3EEENS4_18smem_ptr_flag_bitsILi32EEENSR_INS5_IJNSA_ILi8EEENSA_ILi32EEEEEENS5_IJS17_SB_EEEEEEEvNS4_8identityES10_S1B_vS1C_EENS_8epilogue10collective6detail29Sm90TmaWarpSpecializedAdapterINS1F_15DefaultEpilogueIfSI_SI_NS1E_6thread17LinearCombinationIfLi1EffLNS1J_9ScaleType4KindE0ELNS_15FloatRoundStyleE2EfEENS1_15EpilogueDefaultEEEEEvvEEEEvNT_6ParamsE,"a",@progbits
	.sectionflags	@""
	.align	4
.nv.constant0._ZN7cutlass13device_kernelINS_4gemm6kernel13GemmUniversalIN4cute5tupleIJiiiiEEENS1_10collective13CollectiveMmaINS1_34MainloopSm90TmaGmmaWarpSpecializedILi3ENS5_IJNS4_1CILi1EEESB_SB_EEENS1_35KernelTmaWarpSpecializedCooperativeEEENS5_IJNSA_ILi256EEENSA_ILi64EEESG_EEEfNS5_IJlSB_lEEEfSI_NS4_8TiledMMAINS4_8MMA_AtomIJNS4_4SM904GMMA29MMA_64x64x8_F32TF32TF32_SS_TNILNSM_7ScaleInE1ELSO_1EEEEEENS4_6LayoutINS5_IJNSA_ILi2EEESB_SB_EEENS5_IJSB_NSA_ILi0EEESU_EEEEENS5_IJNS4_10UnderscoreESX_SX_EEEEENS4_13SM90_TMA_LOADENS4_14ComposedLayoutINS4_7SwizzleILi3ELi4ELi3EEENS4_18smem_ptr_flag_bitsILi32EEENSR_INS5_IJNSA_ILi8EEENSA_ILi32EEEEEENS5_IJS17_SB_EEEEEEEvNS4_8identityES10_S1B_vS1C_EENS_8epilogue10collective6detail29Sm90TmaWarpSpecializedAdapterINS1F_15DefaultEpilogueIfSI_SI_NS1E_6thread17LinearCombinationIfLi1EffLNS1J_9ScaleType4KindE0ELNS_15FloatRoundStyleE2EfEENS1_15EpilogueDefaultEEEEEvvEEEEvNT_6ParamsE:
	.zero		1664


//--------------------- SYMBOLS --------------------------

	.type		.nv.reservedSmem.offset0,@object
	.size		.nv.reservedSmem.offset0,0x4
	.type		__assertfail,@function
